	.target	sm_90a

	.elftype	@"ET_EXEC"


//--------------------- .note.nv.tkinfo           --------------------------
	.section	.note.nv.tkinfo,"",@"SHT_NOTE"
	.sectionflags	@"SHF_NOTE_NV_TKINFO"
	.tkinfo
        /*0018*/ 	.word	0x00000002
        /*0030*/ 	.string	""
        /*0030*/ 	.string	"ptxas"
        /*0030*/ 	.string	"Cuda compilation tools, release 13.0, V13.0.88"
        /*0030*/ 	.string	"Build cuda_13.0.r13.0/compiler.36424714_0"
        /*0030*/ 	.string	"-v  -suppress-debug-info  -lineinfo  -arch sm_90a "



//--------------------- .note.nv.cuinfo           --------------------------
	.section	.note.nv.cuinfo,"",@"SHT_NOTE"
	.sectionflags	@"SHF_NOTE_NV_CUINFO"
        /*0018*/ 	.short	0x0002
        /*001a*/ 	.short	0x005a
        /*001c*/ 	.short	0x0082
	.zero		2


//--------------------- .nv.info                  --------------------------
	.section	.nv.info,"",@"SHT_CUDA_INFO"
	.align	4


	//----- nvinfo : EIATTR_REGCOUNT
	.align		4
        /*0000*/ 	.byte	0x04, 0x2f
        /*0002*/ 	.short	(.L_1 - .L_0)
	.align		4
.L_0:
        /*0004*/ 	.word	index@(gluon_wgmma)
        /*0008*/ 	.word	0x0000005a


	//----- nvinfo : EIATTR_FRAME_SIZE
	.align		4
.L_1:
        /*000c*/ 	.byte	0x04, 0x11
        /*000e*/ 	.short	(.L_3 - .L_2)
	.align		4
.L_2:
        /*0010*/ 	.word	index@(gluon_wgmma)
        /*0014*/ 	.word	0x00000000


	//----- nvinfo : EIATTR_MIN_STACK_SIZE
	.align		4
.L_3:
        /*0018*/ 	.byte	0x04, 0x12
        /*001a*/ 	.short	(.L_5 - .L_4)
	.align		4
.L_4:
        /*001c*/ 	.word	index@(gluon_wgmma)
        /*0020*/ 	.word	0x00000000
.L_5:


//--------------------- .nv.compat                --------------------------
	.section	.nv.compat,"",@"SHT_CUDA_COMPAT_INFO"
	.align	4
        /*0000*/ 	.byte	0x02, 0x09, 0x01, 0x00, 0x02, 0x02, 0x04, 0x00, 0x02, 0x05, 0x05, 0x00, 0x03, 0x07, 0x01, 0x01
        /*0010*/ 	.byte	0x02, 0x03, 0x03, 0x00, 0x02, 0x06, 0x01, 0x00, 0x04, 0x0b, 0x08, 0x00, 0x00, 0x00, 0x00, 0x00
        /*0020*/ 	.byte	0x00, 0x00, 0x00, 0x00


//--------------------- .nv.info.gluon_wgmma      --------------------------
	.section	.nv.info.gluon_wgmma,"",@"SHT_CUDA_INFO"
	.sectionflags	@""
	.align	4


	//----- nvinfo : EIATTR_CUDA_API_VERSION
	.align		4
        /*0000*/ 	.byte	0x04, 0x37
        /*0002*/ 	.short	(.L_7 - .L_6)
.L_6:
        /*0004*/ 	.word	0x00000082


	//----- nvinfo : EIATTR_KPARAM_INFO
	.align		4
.L_7:
        /*0008*/ 	.byte	0x04, 0x17
        /*000a*/ 	.short	(.L_9 - .L_8)
.L_8:
        /*000c*/ 	.word	0x00000000
        /*0010*/ 	.short	0x000a
        /*0012*/ 	.short	0x0048
        /*0014*/ 	.byte	0x00, 0xf4, 0x21, 0x00


	//----- nvinfo : EIATTR_KPARAM_INFO
	.align		4
.L_9:
        /*0018*/ 	.byte	0x04, 0x17
        /*001a*/ 	.short	(.L_11 - .L_10)
.L_10:
        /*001c*/ 	.word	0x00000000
        /*0020*/ 	.short	0x0009
        /*0022*/ 	.short	0x0040
        /*0024*/ 	.byte	0x00, 0xf4, 0x21, 0x00


	//----- nvinfo : EIATTR_KPARAM_INFO
	.align		4
.L_11:
        /*0028*/ 	.byte	0x04, 0x17
        /*002a*/ 	.short	(.L_13 - .L_12)
.L_12:
        /*002c*/ 	.word	0x00000000
        /*0030*/ 	.short	0x0008
        /*0032*/ 	.short	0x0038
        /*0034*/ 	.byte	0x00, 0xf0, 0x21, 0x00


	//----- nvinfo : EIATTR_KPARAM_INFO
	.align		4
.L_13:
        /*0038*/ 	.byte	0x04, 0x17
        /*003a*/ 	.short	(.L_15 - .L_14)
.L_14:
        /*003c*/ 	.word	0x00000000
        /*0040*/ 	.short	0x0007
        /*0042*/ 	.short	0x0030
        /*0044*/ 	.byte	0x00, 0xf0, 0x21, 0x00


	//----- nvinfo : EIATTR_KPARAM_INFO
	.align		4
.L_15:
        /*0048*/ 	.byte	0x04, 0x17
        /*004a*/ 	.short	(.L_17 - .L_16)
.L_16:
        /*004c*/ 	.word	0x00000000
        /*0050*/ 	.short	0x0006
        /*0052*/ 	.short	0x0028
        /*0054*/ 	.byte	0x00, 0xf0, 0x21, 0x00


	//----- nvinfo : EIATTR_KPARAM_INFO
	.align		4
.L_17:
        /*0058*/ 	.byte	0x04, 0x17
        /*005a*/ 	.short	(.L_19 - .L_18)
.L_18:
        /*005c*/ 	.word	0x00000000
        /*0060*/ 	.short	0x0005
        /*0062*/ 	.short	0x0020
        /*0064*/ 	.byte	0x00, 0xf0, 0x11, 0x00


	//----- nvinfo : EIATTR_KPARAM_INFO
	.align		4
.L_19:
        /*0068*/ 	.byte	0x04, 0x17
        /*006a*/ 	.short	(.L_21 - .L_20)
.L_20:
        /*006c*/ 	.word	0x00000000
        /*0070*/ 	.short	0x0004
        /*0072*/ 	.short	0x001c
        /*0074*/ 	.byte	0x00, 0xf0, 0x11, 0x00


	//----- nvinfo : EIATTR_KPARAM_INFO
	.align		4
.L_21:
        /*0078*/ 	.byte	0x04, 0x17
        /*007a*/ 	.short	(.L_23 - .L_22)
.L_22:
        /*007c*/ 	.word	0x00000000
        /*0080*/ 	.short	0x0003
        /*0082*/ 	.short	0x0018
        /*0084*/ 	.byte	0x00, 0xf0, 0x11, 0x00


	//----- nvinfo : EIATTR_KPARAM_INFO
	.align		4
.L_23:
        /*0088*/ 	.byte	0x04, 0x17
        /*008a*/ 	.short	(.L_25 - .L_24)
.L_24:
        /*008c*/ 	.word	0x00000000
        /*0090*/ 	.short	0x0002
        /*0092*/ 	.short	0x0010
        /*0094*/ 	.byte	0x00, 0xf4, 0x21, 0x00


	//----- nvinfo : EIATTR_KPARAM_INFO
	.align		4
.L_25:
        /*0098*/ 	.byte	0x04, 0x17
        /*009a*/ 	.short	(.L_27 - .L_26)
.L_26:
        /*009c*/ 	.word	0x00000000
        /*00a0*/ 	.short	0x0001
        /*00a2*/ 	.short	0x0008
        /*00a4*/ 	.byte	0x00, 0xf4, 0x21, 0x00


	//----- nvinfo : EIATTR_KPARAM_INFO
	.align		4
.L_27:
        /*00a8*/ 	.byte	0x04, 0x17
        /*00aa*/ 	.short	(.L_29 - .L_28)
.L_28:
        /*00ac*/ 	.word	0x00000000
        /*00b0*/ 	.short	0x0000
        /*00b2*/ 	.short	0x0000
        /*00b4*/ 	.byte	0x00, 0xf4, 0x21, 0x00


	//----- nvinfo : EIATTR_SPARSE_MMA_MASK
	.align		4
.L_29:
        /*00b8*/ 	.byte	0x03, 0x50
        /*00ba*/ 	.short	0x0000


	//----- nvinfo : EIATTR_MAXREG_COUNT
	.align		4
        /*00bc*/ 	.byte	0x03, 0x1b
        /*00be*/ 	.short	0x00ff


	//----- nvinfo : EIATTR_NUM_BARRIERS
	.align		4
        /*00c0*/ 	.byte	0x02, 0x4c
        /*00c2*/ 	.byte	0x01
	.zero		1


	//----- nvinfo : EIATTR_MERCURY_ISA_VERSION
	.align		4
        /*00c4*/ 	.byte	0x03, 0x5f
        /*00c6*/ 	.short	0x0101


	//----- nvinfo : EIATTR_INT_WARP_WIDE_INSTR_OFFSETS
	.align		4
        /*00c8*/ 	.byte	0x04, 0x31
        /*00ca*/ 	.short	(.L_31 - .L_30)


	//   ....[0]....
.L_30:
        /*00cc*/ 	.word	0x00001420


	//   ....[1]....
        /*00d0*/ 	.word	0x000014b0


	//   ....[2]....
        /*00d4*/ 	.word	0x000018f0


	//   ....[3]....
        /*00d8*/ 	.word	0x00001900


	//   ....[4]....
        /*00dc*/ 	.word	0x00001970


	//   ....[5]....
        /*00e0*/ 	.word	0x00001980


	//   ....[6]....
        /*00e4*/ 	.word	0x00001f10


	//   ....[7]....
        /*00e8*/ 	.word	0x00001f30


	//----- nvinfo : EIATTR_COOP_GROUP_MASK_REGIDS
	.align		4
.L_31:
        /*00ec*/ 	.byte	0x04, 0x29
        /*00ee*/ 	.short	(.L_33 - .L_32)


	//   ....[0]....
.L_32:
        /*00f0*/ 	.word	0xffffffff


	//   ....[1]....
        /*00f4*/ 	.word	0xffffffff


	//   ....[2]....
        /*00f8*/ 	.word	0xffffffff


	//----- nvinfo : EIATTR_COOP_GROUP_INSTR_OFFSETS
	.align		4
.L_33:
        /*00fc*/ 	.byte	0x04, 0x28
        /*00fe*/ 	.short	(.L_35 - .L_34)


	//   ....[0]....
.L_34:
        /*0100*/ 	.word	0x00000150


	//   ....[1]....
        /*0104*/ 	.word	0x00000720


	//   ....[2]....
        /*0108*/ 	.word	0x00000cd0


	//----- nvinfo : EIATTR_MBARRIER_INSTR_OFFSETS
	.align		4
.L_35:
        /*010c*/ 	.byte	0x04, 0x39
        /*010e*/ 	.short	(.L_37 - .L_36)


	//   ....[0]....
.L_36:
        /*0110*/ 	.word	0x00001540
        /*0114*/ 	.word	0x000000ff
        /*0118*/ 	.word	0x00014000
        /*011c*/ 	.short	0x0100
        /*011e*/ 	.byte	0x34
	.zero		1


	//   ....[1]....
        /*0120*/ 	.word	0x00001a30
        /*0124*/ 	.word	0x000000ff
        /*0128*/ 	.word	0x00014000
        /*012c*/ 	.short	0x010a
        /*012e*/ 	.byte	0x34
	.zero		1


	//   ....[2]....
        /*0130*/ 	.word	0x00001eb0
        /*0134*/ 	.word	0x000000ff
        /*0138*/ 	.word	0x00014000
        /*013c*/ 	.short	0x0108
        /*013e*/ 	.byte	0x34
	.zero		1


	//   ....[3]....
        /*0140*/ 	.word	0x000021d0
        /*0144*/ 	.word	0x000000ff
        /*0148*/ 	.word	0x00014000
        /*014c*/ 	.short	0x010a
        /*014e*/ 	.byte	0x34
	.zero		1


	//----- nvinfo : EIATTR_NUM_MBARRIERS
	.align		4
.L_37:
        /*0150*/ 	.byte	0x03, 0x38
        /*0152*/ 	.short	0x0001


	//----- nvinfo : EIATTR_EXIT_INSTR_OFFSETS
	.align		4
        /*0154*/ 	.byte	0x04, 0x1c
        /*0156*/ 	.short	(.L_39 - .L_38)


	//   ....[0]....
.L_38:
        /*0158*/ 	.word	0x000021c0


	//----- nvinfo : EIATTR_REQNTID
	.align		4
.L_39:
        /*015c*/ 	.byte	0x04, 0x10
        /*015e*/ 	.short	(.L_41 - .L_40)
.L_40:
        /*0160*/ 	.word	0x00000100
        /*0164*/ 	.word	0x00000001
        /*0168*/ 	.word	0x00000001


	//----- nvinfo : EIATTR_CRS_STACK_SIZE
	.align		4
.L_41:
        /*016c*/ 	.byte	0x04, 0x1e
        /*016e*/ 	.short	(.L_43 - .L_42)
.L_42:
        /*0170*/ 	.word	0x00000000


	//----- nvinfo : EIATTR_CBANK_PARAM_SIZE
	.align		4
.L_43:
        /*0174*/ 	.byte	0x03, 0x19
        /*0176*/ 	.short	0x0050


	//----- nvinfo : EIATTR_PARAM_CBANK
	.align		4
        /*0178*/ 	.byte	0x04, 0x0a
        /*017a*/ 	.short	(.L_45 - .L_44)
	.align		4
.L_44:
        /*017c*/ 	.word	index@(.nv.constant0.gluon_wgmma)
        /*0180*/ 	.short	0x0210
        /*0182*/ 	.short	0x0050


	//----- nvinfo : EIATTR_SW_WAR
	.align		4
.L_45:
        /*0184*/ 	.byte	0x04, 0x36
        /*0186*/ 	.short	(.L_47 - .L_46)
.L_46:
        /*0188*/ 	.word	0x00000008
.L_47:


//--------------------- .nv.callgraph             --------------------------
	.section	.nv.callgraph,"",@"SHT_CUDA_CALLGRAPH"
	.align	4
	.sectionentsize	8
	.align		4
        /*0000*/ 	.word	0x00000000
	.align		4
        /*0004*/ 	.word	0xffffffff
	.align		4
        /*0008*/ 	.word	0x00000000
	.align		4
        /*000c*/ 	.word	0xfffffffe
	.align		4
        /*0010*/ 	.word	0x00000000
	.align		4
        /*0014*/ 	.word	0xfffffffd
	.align		4
        /*0018*/ 	.word	0x00000000
	.align		4
        /*001c*/ 	.word	0xfffffffc


//--------------------- .text.gluon_wgmma         --------------------------
	.section	.text.gluon_wgmma,"ax",@progbits
	.align	128
        .global         gluon_wgmma
        .type           gluon_wgmma,@function
        .size           gluon_wgmma,(.L_x_52 - gluon_wgmma)
        .other          gluon_wgmma,@"STO_CUDA_ENTRY STV_DEFAULT"
gluon_wgmma:
.text.gluon_wgmma:
[----:B------:R-:W-:Y:S01]  /*0000*/  LDC R1, c[0x0][0x28] ;  /* 0x00000a00ff017b82 */ /* 0x000fe20000000800 */
[----:B------:R-:W1:Y:S07]  /*0010*/  S2R R0, SR_TID.X ;  /* 0x0000000000007919 */ /* 0x000e6e0000002100 */
[----:B------:R-:W2:Y:S01]  /*0020*/  S2UR UR4, SR_CgaCtaId ;  /* 0x00000000000479c3 */ /* 0x000ea20000008800 */
[----:B------:R-:W-:Y:S01]  /*0030*/  UMOV UR52, 0x400 ;  /* 0x0000040000347882 */ /* 0x000fe20000000000 */
[----:B------:R-:W-:Y:S01]  /*0040*/  ULDC UR6, c[0x0][0xc] ;  /* 0x0000030000067ab9 */ /* 0x000fe20000000800 */
[----:B------:R-:W-:Y:S01]  /*0050*/  ULDC.64 UR54, c[0x0][0x250] ;  /* 0x0000940000367ab9 */ /* 0x000fe20000000a00 */
[----:B------:R-:W-:Y:S04]  /*0060*/  BSSY B0, `(.L_x_0) ;  /* 0x000001e000007945 */ /* 0x000fe80003800000 */
[----:B------:R-:W3:Y:S08]  /*0070*/  LDC R3, c[0x0][0x228] ;  /* 0x00008a00ff037b82 */ /* 0x000ef00000000800 */
[----:B------:R-:W4:Y:S08]  /*0080*/  LDC R12, c[0x0][0x230] ;  /* 0x00008c00ff0c7b82 */ /* 0x000f300000000800 */
[----:B------:R-:W-:Y:S01]  /*0090*/  S2UR UR57, SR_CTAID.Y ;  /* 0x00000000003979c3 */ /* 0x000fe20000002600 */
[----:B--2---:R-:W-:-:S03]  /*00a0*/  ULEA UR52, UR4, UR52, 0x18 ;  /* 0x0000003404347291 */ /* 0x004fc6000f8ec03f */
[----:B------:R-:W-:Y:S01]  /*00b0*/  ULDC UR4, c[0x0][0x10] ;  /* 0x0000040000047ab9 */ /* 0x000fe20000000800 */
[----:B-1----:R-:W-:-:S03]  /*00c0*/  LOP3.LUT R2, R0, 0xff, RZ, 0xc0, !PT ;  /* 0x000000ff00027812 */ /* 0x002fc600078ec0ff */
[----:B------:R-:W1:Y:S01]  /*00d0*/  S2UR UR5, SR_CTAID.Z ;  /* 0x00000000000579c3 */ /* 0x000e620000002700 */
[----:B---3--:R-:W-:Y:S01]  /*00e0*/  VIADD R3, R3, 0xffffffff ;  /* 0xffffffff03037836 */ /* 0x008fe20000000000 */
[C---:B------:R-:W-:Y:S02]  /*00f0*/  ISETP.GE.U32.AND P0, PT, R2.reuse, 0x20, PT ;  /* 0x000000200200780c */ /* 0x040fe40003f06070 */
[C---:B------:R-:W-:Y:S02]  /*0100*/  ISETP.NE.U32.AND P2, PT, R2.reuse, RZ, PT ;  /* 0x000000ff0200720c */ /* 0x040fe40003f45070 */
[----:B------:R-:W-:Y:S02]  /*0110*/  LEA R10, R2, UR52, 0x2 ;  /* 0x00000034020a7c11 */ /* 0x000fe4000f8e10ff */
[----:B------:R-:W2:Y:S01]  /*0120*/  S2UR UR58, SR_CTAID.X ;  /* 0x00000000003a79c3 */ /* 0x000ea20000002500 */
[----:B----4-:R-:W-:-:S06]  /*0130*/  VIADD R11, R12, 0xffffffff ;  /* 0xffffffff0c0b7836 */ /* 0x010fcc0000000000 */
[----:B------:R3:W-:Y:S01]  /*0140*/  @!P0 STS [R10], RZ ;  /* 0x000000ff0a008388 */ /* 0x0007e20000000800 */
[----:B------:R-:W-:-:S03]  /*0150*/  NOP ;  /* 0x0000000000007918 */ /* 0x000fc60000000000 */
[----:B------:R3:W-:Y:S01]  /*0160*/  @!P2 STS [UR52+0x24], R3 ;  /* 0x00002403ff00a988 */ /* 0x0007e20008000834 */
[----:B-1----:R-:W-:-:S03]  /*0170*/  UIMAD UR4, UR5, UR4, UR57 ;  /* 0x00000004050472a4 */ /* 0x002fc6000f8e0239 */
[----:B------:R3:W-:Y:S01]  /*0180*/  @!P2 STS [UR52+0x20], R11 ;  /* 0x0000200bff00a988 */ /* 0x0007e20008000834 */
[----:B--2---:R-:W-:-:S04]  /*0190*/  UIMAD UR4, UR4, UR6, UR58 ;  /* 0x00000006040472a4 */ /* 0x004fc8000f8e023a */
[----:B------:R-:W-:-:S04]  /*01a0*/  UIMAD UR8, UR4, 0x180, URZ ;  /* 0x00000180040878a4 */ /* 0x000fc8000f8e023f */
[----:B------:R-:W-:-:S04]  /*01b0*/  UIADD3 UR4, UP0, UR8, UR54, URZ ;  /* 0x0000003608047290 */ /* 0x000fc8000ff1e03f */
[----:B------:R-:W-:Y:S01]  /*01c0*/  ULEA.HI.X.SX32 UR5, UR8, UR55, 0x1, UP0 ;  /* 0x0000003708057291 */ /* 0x000fe200080f0e3f */
[----:B---3--:R-:W-:Y:S11]  /*01d0*/  @P2 BRA `(.L_x_1) ;  /* 0x0000000000182947 */ /* 0x008ff60003800000 */
[----:B------:R-:W1:Y:S01]  /*01e0*/  LDS R4, [UR52+0x8] ;  /* 0x00000834ff047984 */ /* 0x000e620008000800 */
[----:B------:R-:W2:Y:S01]  /*01f0*/  LDC.64 R6, c[0x0][0x210] ;  /* 0x00008400ff067b82 */ /* 0x000ea20000000a00 */
[----:B------:R-:W-:Y:S02]  /*0200*/  IMAD.MOV.U32 R5, RZ, RZ, 0x70 ;  /* 0x00000070ff057424 */ /* 0x000fe400078e00ff */
[----:B--2---:R2:W-:Y:S03]  /*0210*/  STS.64 [UR52], R6 ;  /* 0x00000006ff007988 */ /* 0x0045e60008000a34 */
[----:B-1----:R-:W-:-:S05]  /*0220*/  LOP3.LUT R4, R4, 0x10, R5, 0xd8, !PT ;  /* 0x0000001004047812 */ /* 0x002fca00078ed805 */
[----:B------:R2:W-:Y:S02]  /*0230*/  STS [UR52+0x8], R4 ;  /* 0x00000804ff007988 */ /* 0x0005e40008000834 */
.L_x_1:
[----:B------:R-:W-:Y:S05]  /*0240*/  BSYNC B0 ;  /* 0x0000000000007941 */ /* 0x000fea0003800000 */
.L_x_0:
[----:B------:R-:W-:Y:S04]  /*0250*/  BSSY B0, `(.L_x_2) ;  /* 0x000000a000007945 */ /* 0x000fe80003800000 */
[----:B------:R-:W-:Y:S05]  /*0260*/  @P2 BRA `(.L_x_3) ;  /* 0x0000000000202947 */ /* 0x000fea0003800000 */
[----:B--2---:R-:W1:Y:S01]  /*0270*/  LDS R4, [UR52+0x34] ;  /* 0x00003434ff047984 */ /* 0x004e620008000800 */
[----:B------:R-:W-:Y:S02]  /*0280*/  IMAD.MOV.U32 R5, RZ, RZ, 0x3f000000 ;  /* 0x3f000000ff057424 */ /* 0x000fe400078e00ff */
[----:B------:R-:W-:Y:S01]  /*0290*/  @!P2 IMAD.MOV.U32 R6, RZ, RZ, 0xff ;  /* 0x000000ffff06a424 */ /* 0x000fe200078e00ff */
[----:B------:R-:W2:Y:S02]  /*02a0*/  @!P2 LDS R7, [UR52+0x38] ;  /* 0x00003834ff07a984 */ /* 0x000ea40008000800 */
[----:B-1----:R-:W-:Y:S02]  /*02b0*/  LOP3.LUT R4, R4, 0xff000000, R5, 0xb8, !PT ;  /* 0xff00000004047812 */ /* 0x002fe400078eb805 */
[----:B--2---:R-:W-:-:S03]  /*02c0*/  @!P2 LOP3.LUT R5, R7, 0xff, R6, 0xb8, !PT ;  /* 0x000000ff0705a812 */ /* 0x004fc600078eb806 */
[----:B------:R1:W-:Y:S04]  /*02d0*/  STS [UR52+0x34], R4 ;  /* 0x00003404ff007988 */ /* 0x0003e80008000834 */
[----:B------:R1:W-:Y:S02]  /*02e0*/  @!P2 STS [UR52+0x38], R5 ;  /* 0x00003805ff00a988 */ /* 0x0003e40008000834 */
.L_x_3:
[----:B------:R-:W-:Y:S05]  /*02f0*/  BSYNC B0 ;  /* 0x0000000000007941 */ /* 0x000fea0003800000 */
.L_x_2:
[----:B------:R-:W-:Y:S04]  /*0300*/  BSSY B0, `(.L_x_4) ;  /* 0x000000e000007945 */ /* 0x000fe80003800000 */
[----:B------:R-:W-:Y:S05]  /*0310*/  @P2 BRA `(.L_x_5) ;  /* 0x0000000000302947 */ /* 0x000fea0003800000 */
[----:B-1----:R-:W1:Y:S01]  /*0320*/  LDS R5, [UR52+0x34] ;  /* 0x00003434ff057984 */ /* 0x002e620008000800 */
[----:B--2---:R-:W2:Y:S03]  /*0330*/  LDC.64 R6, c[0x0][0x238] ;  /* 0x00008e00ff067b82 */ /* 0x004ea60000000a00 */
[----:B------:R-:W3:Y:S01]  /*0340*/  LDS R4, [UR52+0x1c] ;  /* 0x00001c34ff047984 */ /* 0x000ee20008000800 */
[C---:B--2---:R-:W-:Y:S01]  /*0350*/  SHF.L.U64.HI R7, R6.reuse, 0x1, R7 ;  /* 0x0000000106077819 */ /* 0x044fe20000010207 */
[----:B------:R-:W-:-:S03]  /*0360*/  IMAD.SHL.U32 R6, R6, 0x2, RZ ;  /* 0x0000000206067824 */ /* 0x000fc600078e00ff */
[--C-:B------:R-:W-:Y:S02]  /*0370*/  SHF.R.U32.HI R9, RZ, 0x4, R7.reuse ;  /* 0x00000004ff097819 */ /* 0x100fe40000011607 */
[----:B------:R-:W-:-:S05]  /*0380*/  SHF.R.U64 R6, R6, 0x4, R7 ;  /* 0x0000000406067819 */ /* 0x000fca0000001207 */
[----:B------:R4:W-:Y:S01]  /*0390*/  STS [UR52+0xc], R6 ;  /* 0x00000c06ff007988 */ /* 0x0009e20008000834 */
[----:B-1----:R-:W-:Y:S02]  /*03a0*/  LOP3.LUT R5, R5, 0x7, RZ, 0xb8, !PT ;  /* 0x0000000705057812 */ /* 0x002fe400078eb8ff */
[----:B---3--:R-:W-:-:S03]  /*03b0*/  LOP3.LUT R4, R4, 0xf, R9, 0xb8, !PT ;  /* 0x0000000f04047812 */ /* 0x008fc600078eb809 */
[----:B------:R4:W-:Y:S04]  /*03c0*/  STS [UR52+0x34], R5 ;  /* 0x00003405ff007988 */ /* 0x0009e80008000834 */
[----:B------:R4:W-:Y:S02]  /*03d0*/  STS [UR52+0x1c], R4 ;  /* 0x00001c04ff007988 */ /* 0x0009e40008000834 */
.L_x_5:
[----:B------:R-:W-:Y:S05]  /*03e0*/  BSYNC B0 ;  /* 0x0000000000007941 */ /* 0x000fea0003800000 */
.L_x_4:
[----:B------:R-:W-:Y:S04]  /*03f0*/  BSSY B1, `(.L_x_6) ;  /* 0x000001b000017945 */ /* 0x000fe80003800000 */
[----:B------:R-:W-:Y:S01]  /*0400*/  BSSY B0, `(.L_x_7) ;  /* 0x0000016000007945 */ /* 0x000fe20003800000 */
[----:B--2-4-:R-:W-:-:S03]  /*0410*/  IMAD.MOV.U32 R6, RZ, RZ, RZ ;  /* 0x000000ffff067224 */ /* 0x014fc600078e00ff */
[----:B------:R-:W-:Y:S05]  /*0420*/  @P2 BRA `(.L_x_8) ;  /* 0x0000000000202947 */ /* 0x000fea0003800000 */
[----:B-1----:R-:W1:Y:S02]  /*0430*/  LDS R4, [UR52+0x34] ;  /* 0x00003434ff047984 */ /* 0x002e640008000800 */
[----:B-1----:R-:W-:-:S05]  /*0440*/  LOP3.LUT R4, R4, 0x38, RZ, 0xb8, !PT ;  /* 0x0000003804047812 */ /* 0x002fca00078eb8ff */
[----:B------:R1:W-:Y:S01]  /*0450*/  STS [UR52+0x34], R4 ;  /* 0x00003404ff007988 */ /* 0x0003e20008000834 */
[----:B------:R-:W-:Y:S05]  /*0460*/  @P2 BRA `(.L_x_9) ;  /* 0x0000000000202947 */ /* 0x000fea0003800000 */
[----:B-1----:R-:W1:Y:S01]  /*0470*/  LDS R4, [UR52+0x8] ;  /* 0x00000834ff047984 */ /* 0x002e620008000800 */
[----:B------:R-:W-:-:S05]  /*0480*/  IMAD.MOV.U32 R5, RZ, RZ, 0x780 ;  /* 0x00000780ff057424 */ /* 0x000fca00078e00ff */
[----:B-1----:R-:W-:-:S05]  /*0490*/  LOP3.LUT R4, R4, 0x500, R5, 0xd8, !PT ;  /* 0x0000050004047812 */ /* 0x002fca00078ed805 */
[----:B------:R2:W-:Y:S02]  /*04a0*/  STS [UR52+0x8], R4 ;  /* 0x00000804ff007988 */ /* 0x0005e40008000834 */
.L_x_8:
[----:B------:R-:W-:Y:S05]  /*04b0*/  @P2 BRA `(.L_x_10) ;  /* 0x0000000000282947 */ /* 0x000fea0003800000 */
[----:B-12---:R-:W1:Y:S02]  /*04c0*/  LDS R4, [UR52+0x8] ;  /* 0x00000834ff047984 */ /* 0x006e640008000800 */
[----:B-1----:R-:W-:-:S05]  /*04d0*/  LOP3.LUT R4, R4, 0x1800, RZ, 0xb8, !PT ;  /* 0x0000180004047812 */ /* 0x002fca00078eb8ff */
[----:B------:R2:W-:Y:S02]  /*04e0*/  STS [UR52+0x8], R4 ;  /* 0x00000804ff007988 */ /* 0x0005e40008000834 */
.L_x_9:
[----:B------:R-:W-:Y:S05]  /*04f0*/  @P2 BREAK B0 ;  /* 0x0000000000002942 */ /* 0x000fea0003800000 */
[----:B------:R-:W-:Y:S05]  /*0500*/  @P2 BRA `(.L_x_11) ;  /* 0x0000000000242947 */ /* 0x000fea0003800000 */
[----:B------:R-:W3:Y:S01]  /*0510*/  LDS R5, [UR52+0x8] ;  /* 0x00000834ff057984 */ /* 0x000ee20008000800 */
[----:B-12---:R-:W-:-:S05]  /*0520*/  IMAD.MOV.U32 R4, RZ, RZ, 0x6000 ;  /* 0x00006000ff047424 */ /* 0x006fca00078e00ff */
[----:B---3--:R-:W-:-:S04]  /*0530*/  LOP3.LUT R4, R5, 0x6000, R4, 0xd8, !PT ;  /* 0x0000600005047812 */ /* 0x008fc800078ed804 */
[----:B------:R-:W-:-:S05]  /*0540*/  LOP3.LUT R4, R4, 0x400000, RZ, 0xb8, !PT ;  /* 0x0040000004047812 */ /* 0x000fca00078eb8ff */
[----:B------:R3:W-:Y:S02]  /*0550*/  STS [UR52+0x8], R4 ;  /* 0x00000804ff007988 */ /* 0x0007e40008000834 */
.L_x_10:
[----:B------:R-:W-:Y:S05]  /*0560*/  BSYNC B0 ;  /* 0x0000000000007941 */ /* 0x000fea0003800000 */
.L_x_7:
[----:B-123--:R-:W1:Y:S02]  /*0570*/  @!P2 LDS R4, [UR52+0x8] ;  /* 0x00000834ff04a984 */ /* 0x00ee640008000800 */
[----:B-1----:R-:W-:-:S05]  /*0580*/  @!P2 LOP3.LUT R4, R4, 0x8000, RZ, 0xb8, !PT ;  /* 0x000080000404a812 */ /* 0x002fca00078eb8ff */
[----:B------:R3:W-:Y:S02]  /*0590*/  @!P2 STS [UR52+0x8], R4 ;  /* 0x00000804ff00a988 */ /* 0x0007e40008000834 */
.L_x_11:
[----:B------:R-:W-:Y:S05]  /*05a0*/  BSYNC B1 ;  /* 0x0000000000017941 */ /* 0x000fea0003800000 */
.L_x_6:
[----:B------:R-:W-:Y:S05]  /*05b0*/  WARPSYNC.ALL ;  /* 0x0000000000007948 */ /* 0x000fea0003800000 */
[----:B------:R-:W4:Y:S02]  /*05c0*/  LDC R7, c[0x0][0x22c] ;  /* 0x00008b00ff077b82 */ /* 0x000f240000000800 */
[----:B----4-:R-:W-:Y:S01]  /*05d0*/  VIADD R7, R7, 0xffffffff ;  /* 0xffffffff07077836 */ /* 0x010fe20000000000 */
[----:B------:R-:W-:Y:S06]  /*05e0*/  @P0 BRA `(.L_x_12) ;  /* 0x0000000000280947 */ /* 0x000fec0003800000 */
[----:B-123--:R-:W1:Y:S01]  /*05f0*/  S2R R4, SR_LANEID ;  /* 0x0000000000047919 */ /* 0x00ee620000000000 */
[----:B------:R-:W-:Y:S05]  /*0600*/  WARPSYNC.ALL ;  /* 0x0000000000007948 */ /* 0x000fea0003800000 */
[----:B-1----:R-:W-:-:S05]  /*0610*/  IMAD.SHL.U32 R8, R4, 0x4, RZ ;  /* 0x0000000404087824 */ /* 0x002fca00078e00ff */
[----:B------:R-:W1:Y:S01]  /*0620*/  LDS R9, [R8+UR52] ;  /* 0x0000003408097984 */ /* 0x000e620008000800 */
[----:B------:R-:W-:-:S05]  /*0630*/  IADD3 R4, P1, R8, UR4, RZ ;  /* 0x0000000408047c10 */ /* 0x000fca000ff3e0ff */
[----:B------:R-:W-:-:S05]  /*0640*/  IMAD.X R5, RZ, RZ, UR5, P1 ;  /* 0x00000005ff057e24 */ /* 0x000fca00088e06ff */
[----:B-1----:R4:W5:Y:S01]  /*0650*/  ATOMG.E.EXCH.STRONG.GPU PT, RZ, [R4], R9 ;  /* 0x0000000904ff73a8 */ /* 0x00296200041ee100 */
[----:B------:R-:W-:-:S04]  /*0660*/  DEPBAR {5,4,3,2,1,0} ;  /* 0x0000003f0000791a */ /* 0x000fc80000000000 */
[----:B------:R4:W-:Y:S01]  /*0670*/  UTMACCTL.IV [UR4] ;  /* 0x00000000040079b9 */ /* 0x0009e20008000000 */
[----:B------:R-:W-:Y:S01]  /*0680*/  NOP ;  /* 0x0000000000007918 */ /* 0x000fe20000000000 */
.L_x_12:
[----:B------:R-:W-:Y:S05]  /*0690*/  @P0 BRA `(.L_x_13) ;  /* 0x00000000000c0947 */ /* 0x000fea0003800000 */
[----:B------:R0:W-:Y:S01]  /*06a0*/  UTMACMDFLUSH ;  /* 0x00000000000079b7 */ /* 0x0001e20000000000 */
[----:B------:R-:W-:Y:S05]  /*06b0*/  @P0 BRA `(.L_x_13) ;  /* 0x0000000000040947 */ /* 0x000fea0003800000 */
[----:B------:R-:W-:-:S04]  /*06c0*/  DEPBAR.LE SB0, 0x0 ;  /* 0x000080000000791a */ /* 0x000fc80000000000 */
.L_x_13:
[----:B------:R-:W-:Y:S05]  /*06d0*/  WARPSYNC.ALL ;  /* 0x0000000000007948 */ /* 0x000fea0003800000 */
[----:B-----5:R-:W-:Y:S06]  /*06e0*/  BAR.SYNC.DEFER_BLOCKING 0x0 ;  /* 0x0000000000007b1d */ /* 0x020fec0000010000 */
[----:B------:R-:W-:Y:S02]  /*06f0*/  BSSY B1, `(.L_x_14) ;  /* 0x000000b000017945 */ /* 0x000fe40003800000 */
[----:B------:R-:W-:Y:S06]  /*0700*/  BAR.SYNC.DEFER_BLOCKING 0x0 ;  /* 0x0000000000007b1d */ /* 0x000fec0000010000 */
[----:B------:R5:W-:Y:S01]  /*0710*/  @!P0 STS [R10], RZ ;  /* 0x000000ff0a008388 */ /* 0x000be20000000800 */
[----:B------:R-:W-:Y:S01]  /*0720*/  NOP ;  /* 0x0000000000007918 */ /* 0x000fe20000000000 */
[----:B------:R-:W-:Y:S05]  /*0730*/  @P2 BRA `(.L_x_15) ;  /* 0x0000000000182947 */ /* 0x000fea0003800000 */
[----:B-1234-:R-:W1:Y:S01]  /*0740*/  LDS R4, [UR52+0x8] ;  /* 0x00000834ff047984 */ /* 0x01ee620008000800 */
[----:B------:R-:W2:Y:S01]  /*0750*/  LDC.64 R8, c[0x0][0x218] ;  /* 0x00008600ff087b82 */ /* 0x000ea20000000a00 */
[----:B------:R-:W-:Y:S02]  /*0760*/  IMAD.MOV.U32 R5, RZ, RZ, 0x70 ;  /* 0x00000070ff057424 */ /* 0x000fe400078e00ff */
[----:B--2---:R2:W-:Y:S03]  /*0770*/  STS.64 [UR52], R8 ;  /* 0x00000008ff007988 */ /* 0x0045e60008000a34 */
[----:B-1----:R-:W-:-:S05]  /*0780*/  LOP3.LUT R4, R4, 0x10, R5, 0xd8, !PT ;  /* 0x0000001004047812 */ /* 0x002fca00078ed805 */
[----:B------:R2:W-:Y:S02]  /*0790*/  STS [UR52+0x8], R4 ;  /* 0x00000804ff007988 */ /* 0x0005e40008000834 */
.L_x_15:
[----:B----4-:R-:W-:Y:S05]  /*07a0*/  BSYNC B1 ;  /* 0x0000000000017941 */ /* 0x010fea0003800000 */
.L_x_14:
[----:B------:R-:W-:Y:S04]  /*07b0*/  BSSY B1, `(.L_x_16) ;  /* 0x000000a000017945 */ /* 0x000fe80003800000 */
[----:B------:R-:W-:Y:S05]  /*07c0*/  @P2 BRA `(.L_x_17) ;  /* 0x0000000000202947 */ /* 0x000fea0003800000 */
[----:B-123--:R-:W1:Y:S01]  /*07d0*/  LDS R4, [UR52+0x34] ;  /* 0x00003434ff047984 */ /* 0x00ee620008000800 */
[----:B------:R-:W-:Y:S02]  /*07e0*/  IMAD.MOV.U32 R9, RZ, RZ, 0x3f000000 ;  /* 0x3f000000ff097424 */ /* 0x000fe400078e00ff */
[----:B------:R-:W-:Y:S01]  /*07f0*/  @!P2 IMAD.MOV.U32 R5, RZ, RZ, 0x7f ;  /* 0x0000007fff05a424 */ /* 0x000fe200078e00ff */
[----:B------:R-:W2:Y:S02]  /*0800*/  @!P2 LDS R8, [UR52+0x38] ;  /* 0x00003834ff08a984 */ /* 0x000ea40008000800 */
[----:B-1----:R-:W-:Y:S02]  /*0810*/  LOP3.LUT R4, R4, 0xff000000, R9, 0xb8, !PT ;  /* 0xff00000004047812 */ /* 0x002fe400078eb809 */
[----:B--2---:R-:W-:-:S03]  /*0820*/  @!P2 LOP3.LUT R5, R8, 0xff, R5, 0xb8, !PT ;  /* 0x000000ff0805a812 */ /* 0x004fc600078eb805 */
[----:B------:R4:W-:Y:S04]  /*0830*/  STS [UR52+0x34], R4 ;  /* 0x00003404ff007988 */ /* 0x0009e80008000834 */
[----:B------:R4:W-:Y:S02]  /*0840*/  @!P2 STS [UR52+0x38], R5 ;  /* 0x00003805ff00a988 */ /* 0x0009e40008000834 */
.L_x_17:
[----:B------:R-:W-:Y:S05]  /*0850*/  BSYNC B1 ;  /* 0x0000000000017941 */ /* 0x000fea0003800000 */
.L_x_16:
[----:B------:R-:W-:Y:S04]  /*0860*/  BSSY B1, `(.L_x_18) ;  /* 0x0000004000017945 */ /* 0x000fe80003800000 */
[----:B------:R-:W-:Y:S05]  /*0870*/  @P2 BRA `(.L_x_19) ;  /* 0x0000000000082947 */ /* 0x000fea0003800000 */
[----:B------:R1:W-:Y:S04]  /*0880*/  STS [UR52+0x24], R11 ;  /* 0x0000240bff007988 */ /* 0x0003e80008000834 */
[----:B------:R1:W-:Y:S02]  /*0890*/  STS [UR52+0x20], R7 ;  /* 0x00002007ff007988 */ /* 0x0003e40008000834 */
.L_x_19:
[----:B------:R-:W-:Y:S05]  /*08a0*/  BSYNC B1 ;  /* 0x0000000000017941 */ /* 0x000fea0003800000 */
.L_x_18:
[----:B------:R-:W-:Y:S04]  /*08b0*/  BSSY B1, `(.L_x_20) ;  /* 0x000000e000017945 */ /* 0x000fe80003800000 */
[----:B------:R-:W-:Y:S05]  /*08c0*/  @P2 BRA `(.L_x_21) ;  /* 0x0000000000302947 */ /* 0x000fea0003800000 */
[----:B----4-:R-:W4:Y:S01]  /*08d0*/  LDS R5, [UR52+0x34] ;  /* 0x00003434ff057984 */ /* 0x010f220008000800 */
[----:B--2---:R-:W2:Y:S03]  /*08e0*/  LDC.64 R8, c[0x0][0x240] ;  /* 0x00009000ff087b82 */ /* 0x004ea60000000a00 */
[----:B-1-3--:R-:W1:Y:S01]  /*08f0*/  LDS R4, [UR52+0x1c] ;  /* 0x00001c34ff047984 */ /* 0x00ae620008000800 */
[C---:B--2---:R-:W-:Y:S01]  /*0900*/  SHF.L.U64.HI R9, R8.reuse, 0x1, R9 ;  /* 0x0000000108097819 */ /* 0x044fe20000010209 */
[----:B------:R-:W-:-:S03]  /*0910*/  IMAD.SHL.U32 R8, R8, 0x2, RZ ;  /* 0x0000000208087824 */ /* 0x000fc600078e00ff */
[--C-:B------:R-:W-:Y:S02]  /*0920*/  SHF.R.U32.HI R11, RZ, 0x4, R9.reuse ;  /* 0x00000004ff0b7819 */ /* 0x100fe40000011609 */
[----:B------:R-:W-:-:S05]  /*0930*/  SHF.R.U64 R8, R8, 0x4, R9 ;  /* 0x0000000408087819 */ /* 0x000fca0000001209 */
[----:B------:R2:W-:Y:S01]  /*0940*/  STS [UR52+0xc], R8 ;  /* 0x00000c08ff007988 */ /* 0x0005e20008000834 */
[----:B----4-:R-:W-:Y:S02]  /*0950*/  LOP3.LUT R5, R5, 0x7, RZ, 0xb8, !PT ;  /* 0x0000000705057812 */ /* 0x010fe400078eb8ff */
[----:B-1----:R-:W-:-:S03]  /*0960*/  LOP3.LUT R4, R4, 0xf, R11, 0xb8, !PT ;  /* 0x0000000f04047812 */ /* 0x002fc600078eb80b */
[----:B------:R2:W-:Y:S04]  /*0970*/  STS [UR52+0x34], R5 ;  /* 0x00003405ff007988 */ /* 0x0005e80008000834 */
[----:B------:R2:W-:Y:S02]  /*0980*/  STS [UR52+0x1c], R4 ;  /* 0x00001c04ff007988 */ /* 0x0005e40008000834 */
.L_x_21:
[----:B------:R-:W-:Y:S05]  /*0990*/  BSYNC B1 ;  /* 0x0000000000017941 */ /* 0x000fea0003800000 */
.L_x_20:
[----:B------:R-:W-:Y:S04]  /*09a0*/  BSSY B2, `(.L_x_22) ;  /* 0x000001a000027945 */ /* 0x000fe80003800000 */
[----:B------:R-:W-:Y:S04]  /*09b0*/  BSSY B1, `(.L_x_23) ;  /* 0x0000015000017945 */ /* 0x000fe80003800000 */
[----:B------:R-:W-:Y:S05]  /*09c0*/  @P2 BRA `(.L_x_24) ;  /* 0x0000000000202947 */ /* 0x000fea0003800000 */
[----:B-1234-:R-:W1:Y:S02]  /*09d0*/  LDS R4, [UR52+0x34] ;  /* 0x00003434ff047984 */ /* 0x01ee640008000800 */
[----:B-1----:R-:W-:-:S05]  /*09e0*/  LOP3.LUT R4, R4, 0x38, RZ, 0xb8, !PT ;  /* 0x0000003804047812 */ /* 0x002fca00078eb8ff */
[----:B------:R1:W-:Y:S01]  /*09f0*/  STS [UR52+0x34], R4 ;  /* 0x00003404ff007988 */ /* 0x0003e20008000834 */
[----:B------:R-:W-:Y:S05]  /*0a00*/  @P2 BRA `(.L_x_25) ;  /* 0x0000000000202947 */ /* 0x000fea0003800000 */
[----:B-1----:R-:W1:Y:S01]  /*0a10*/  LDS R4, [UR52+0x8] ;  /* 0x00000834ff047984 */ /* 0x002e620008000800 */
[----:B------:R-:W-:-:S05]  /*0a20*/  IMAD.MOV.U32 R5, RZ, RZ, 0x780 ;  /* 0x00000780ff057424 */ /* 0x000fca00078e00ff */
[----:B-1----:R-:W-:-:S05]  /*0a30*/  LOP3.LUT R4, R4, 0x500, R5, 0xd8, !PT ;  /* 0x0000050004047812 */ /* 0x002fca00078ed805 */
[----:B------:R1:W-:Y:S02]  /*0a40*/  STS [UR52+0x8], R4 ;  /* 0x00000804ff007988 */ /* 0x0003e40008000834 */
.L_x_24:
[----:B------:R-:W-:Y:S05]  /*0a50*/  @P2 BRA `(.L_x_26) ;  /* 0x0000000000282947 */ /* 0x000fea0003800000 */
[----:B-1234-:R-:W1:Y:S02]  /*0a60*/  LDS R4, [UR52+0x8] ;  /* 0x00000834ff047984 */ /* 0x01ee640008000800 */
[----:B-1----:R-:W-:-:S05]  /*0a70*/  LOP3.LUT R4, R4, 0x1800, RZ, 0xb8, !PT ;  /* 0x0000180004047812 */ /* 0x002fca00078eb8ff */
[----:B------:R2:W-:Y:S02]  /*0a80*/  STS [UR52+0x8], R4 ;  /* 0x00000804ff007988 */ /* 0x0005e40008000834 */
.L_x_25:
[----:B------:R-:W-:Y:S05]  /*0a90*/  @P2 BREAK B1 ;  /* 0x0000000000012942 */ /* 0x000fea0003800000 */
[----:B------:R-:W-:Y:S05]  /*0aa0*/  @P2 BRA `(.L_x_27) ;  /* 0x0000000000242947 */ /* 0x000fea0003800000 */
[----:B-12---:R-:W1:Y:S01]  /*0ab0*/  LDS R4, [UR52+0x8] ;  /* 0x00000834ff047984 */ /* 0x006e620008000800 */
[----:B------:R-:W-:-:S05]  /*0ac0*/  IMAD.MOV.U32 R5, RZ, RZ, 0x6000 ;  /* 0x00006000ff057424 */ /* 0x000fca00078e00ff */
[----:B-1----:R-:W-:-:S04]  /*0ad0*/  LOP3.LUT R4, R4, 0x6000, R5, 0xd8, !PT ;  /* 0x0000600004047812 */ /* 0x002fc800078ed805 */
[----:B------:R-:W-:-:S05]  /*0ae0*/  LOP3.LUT R4, R4, 0x400000, RZ, 0xb8, !PT ;  /* 0x0040000004047812 */ /* 0x000fca00078eb8ff */
[----:B------:R1:W-:Y:S02]  /*0af0*/  STS [UR52+0x8], R4 ;  /* 0x00000804ff007988 */ /* 0x0003e40008000834 */
.L_x_26:
[----:B------:R-:W-:Y:S05]  /*0b00*/  BSYNC B1 ;  /* 0x0000000000017941 */ /* 0x000fea0003800000 */
.L_x_23:
[----:B-1234-:R-:W1:Y:S02]  /*0b10*/  @!P2 LDS R4, [UR52+0x8] ;  /* 0x00000834ff04a984 */ /* 0x01ee640008000800 */
[----:B-1----:R-:W-:-:S05]  /*0b20*/  @!P2 LOP3.LUT R4, R4, 0x8000, RZ, 0xb8, !PT ;  /* 0x000080000404a812 */ /* 0x002fca00078eb8ff */
[----:B------:R3:W-:Y:S02]  /*0b30*/  @!P2 STS [UR52+0x8], R4 ;  /* 0x00000804ff00a988 */ /* 0x0007e40008000834 */
.L_x_27:
[----:B------:R-:W-:Y:S05]  /*0b40*/  BSYNC B2 ;  /* 0x0000000000027941 */ /* 0x000fea0003800000 */
.L_x_22:
[----:B------:R-:W-:Y:S05]  /*0b50*/  WARPSYNC.ALL ;  /* 0x0000000000007948 */ /* 0x000fea0003800000 */
[----:B------:R-:W-:-:S04]  /*0b60*/  UIADD3 UR7, UR8, 0x80, URZ ;  /* 0x0000008008077890 */ /* 0x000fc8000fffe03f */
[----:B------:R-:W-:-:S04]  /*0b70*/  UIADD3 UR6, UP0, UR7, UR54, URZ ;  /* 0x0000003607067290 */ /* 0x000fc8000ff1e03f */
[----:B------:R-:W-:Y:S01]  /*0b80*/  ULEA.HI.X.SX32 UR7, UR7, UR55, 0x1, UP0 ;  /* 0x0000003707077291 */ /* 0x000fe200080f0e3f */
[----:B------:R-:W-:Y:S11]  /*0b90*/  @P0 BRA `(.L_x_28) ;  /* 0x0000000000280947 */ /* 0x000ff60003800000 */
[----:B-123--:R-:W1:Y:S01]  /*0ba0*/  S2R R4, SR_LANEID ;  /* 0x0000000000047919 */ /* 0x00ee620000000000 */
[----:B------:R-:W-:Y:S05]  /*0bb0*/  WARPSYNC.ALL ;  /* 0x0000000000007948 */ /* 0x000fea0003800000 */
[----:B-1----:R-:W-:-:S05]  /*0bc0*/  IMAD.SHL.U32 R8, R4, 0x4, RZ ;  /* 0x0000000404087824 */ /* 0x002fca00078e00ff */
[----:B------:R-:W1:Y:S01]  /*0bd0*/  LDS R9, [R8+UR52] ;  /* 0x0000003408097984 */ /* 0x000e620008000800 */
[----:B------:R-:W-:-:S05]  /*0be0*/  IADD3 R4, P1, R8, UR6, RZ ;  /* 0x0000000608047c10 */ /* 0x000fca000ff3e0ff */
[----:B------:R-:W-:-:S05]  /*0bf0*/  IMAD.X R5, RZ, RZ, UR7, P1 ;  /* 0x00000007ff057e24 */ /* 0x000fca00088e06ff */
[----:B-1----:R4:W2:Y:S01]  /*0c00*/  ATOMG.E.EXCH.STRONG.GPU PT, RZ, [R4], R9 ;  /* 0x0000000904ff73a8 */ /* 0x0028a200041ee100 */
[----:B------:R-:W-:-:S04]  /*0c10*/  DEPBAR {5,4,3,2,1,0} ;  /* 0x0000003f0000791a */ /* 0x000fc80000000000 */
[----:B------:R4:W-:Y:S01]  /*0c20*/  UTMACCTL.IV [UR6] ;  /* 0x00000000060079b9 */ /* 0x0009e20008000000 */
[----:B------:R-:W-:Y:S01]  /*0c30*/  NOP ;  /* 0x0000000000007918 */ /* 0x000fe20000000000 */
.L_x_28:
[----:B------:R-:W-:Y:S05]  /*0c40*/  @P0 BRA `(.L_x_29) ;  /* 0x00000000000c0947 */ /* 0x000fea0003800000 */
[----:B------:R0:W-:Y:S01]  /*0c50*/  UTMACMDFLUSH ;  /* 0x00000000000079b7 */ /* 0x0001e20000000000 */
[----:B------:R-:W-:Y:S05]  /*0c60*/  @P0 BRA `(.L_x_29) ;  /* 0x0000000000040947 */ /* 0x000fea0003800000 */
[----:B------:R-:W-:-:S04]  /*0c70*/  DEPBAR.LE SB0, 0x0 ;  /* 0x000080000000791a */ /* 0x000fc80000000000 */
.L_x_29:
[----:B------:R-:W-:Y:S05]  /*0c80*/  WARPSYNC.ALL ;  /* 0x0000000000007948 */ /* 0x000fea0003800000 */
[----:B--2---:R-:W-:Y:S06]  /*0c90*/  BAR.SYNC.DEFER_BLOCKING 0x0 ;  /* 0x0000000000007b1d */ /* 0x004fec0000010000 */
[----:B------:R-:W-:Y:S02]  /*0ca0*/  BSSY B2, `(.L_x_30) ;  /* 0x000000b000027945 */ /* 0x000fe40003800000 */
[----:B------:R-:W-:Y:S06]  /*0cb0*/  BAR.SYNC.DEFER_BLOCKING 0x0 ;  /* 0x0000000000007b1d */ /* 0x000fec0000010000 */
[----:B------:R2:W-:Y:S01]  /*0cc0*/  @!P0 STS [R10], RZ ;  /* 0x000000ff0a008388 */ /* 0x0005e20000000800 */
[----:B------:R-:W-:Y:S01]  /*0cd0*/  NOP ;  /* 0x0000000000007918 */ /* 0x000fe20000000000 */
[----:B------:R-:W-:Y:S05]  /*0ce0*/  @P2 BRA `(.L_x_31) ;  /* 0x0000000000182947 */ /* 0x000fea0003800000 */
[----:B-1-34-:R-:W1:Y:S01]  /*0cf0*/  LDS R4, [UR52+0x8] ;  /* 0x00000834ff047984 */ /* 0x01ae620008000800 */
[----:B------:R-:W3:Y:S01]  /*0d00*/  LDC.64 R8, c[0x0][0x220] ;  /* 0x00008800ff087b82 */ /* 0x000ee20000000a00 */
[----:B------:R-:W-:Y:S02]  /*0d10*/  IMAD.MOV.U32 R5, RZ, RZ, 0x70 ;  /* 0x00000070ff057424 */ /* 0x000fe400078e00ff */
[----:B---3--:R3:W-:Y:S03]  /*0d20*/  STS.64 [UR52], R8 ;  /* 0x00000008ff007988 */ /* 0x0087e60008000a34 */
[----:B-1----:R-:W-:-:S05]  /*0d30*/  LOP3.LUT R4, R4, 0x10, R5, 0xd8, !PT ;  /* 0x0000001004047812 */ /* 0x002fca00078ed805 */
[----:B------:R3:W-:Y:S02]  /*0d40*/  STS [UR52+0x8], R4 ;  /* 0x00000804ff007988 */ /* 0x0007e40008000834 */
.L_x_31:
[----:B----4-:R-:W-:Y:S05]  /*0d50*/  BSYNC B2 ;  /* 0x0000000000027941 */ /* 0x010fea0003800000 */
.L_x_30:
[----:B------:R-:W-:Y:S04]  /*0d60*/  BSSY B3, `(.L_x_32) ;  /* 0x0000011000037945 */ /* 0x000fe80003800000 */
[----:B------:R-:W-:Y:S04]  /*0d70*/  BSSY B2, `(.L_x_33) ;  /* 0x000000e000027945 */ /* 0x000fe80003800000 */
[----:B------:R-:W-:Y:S05]  /*0d80*/  @P2 BRA `(.L_x_34) ;  /* 0x0000000000242947 */ /* 0x000fea0003800000 */
[----:B-1-3--:R-:W1:Y:S01]  /*0d90*/  LDS R4, [UR52+0x34] ;  /* 0x00003434ff047984 */ /* 0x00ae620008000800 */
[----:B------:R-:W-:-:S05]  /*0da0*/  IMAD.MOV.U32 R5, RZ, RZ, 0x3f000000 ;  /* 0x3f000000ff057424 */ /* 0x000fca00078e00ff */
[----:B-1----:R-:W-:-:S05]  /*0db0*/  LOP3.LUT R4, R4, 0xff000000, R5, 0xb8, !PT ;  /* 0xff00000004047812 */ /* 0x002fca00078eb805 */
[----:B------:R1:W-:Y:S01]  /*0dc0*/  STS [UR52+0x34], R4 ;  /* 0x00003404ff007988 */ /* 0x0003e20008000834 */
[----:B------:R-:W-:Y:S05]  /*0dd0*/  @P2 BRA `(.L_x_35) ;  /* 0x00000000001c2947 */ /* 0x000fea0003800000 */
[----:B-1----:R-:W1:Y:S01]  /*0de0*/  LDS R4, [UR52+0x38] ;  /* 0x00003834ff047984 */ /* 0x002e620008000800 */
[----:B------:R-:W-:-:S05]  /*0df0*/  IMAD.MOV.U32 R5, RZ, RZ, 0xff ;  /* 0x000000ffff057424 */ /* 0x000fca00078e00ff */
[----:B-1----:R-:W-:-:S05]  /*0e00*/  LOP3.LUT R4, R4, 0xff, R5, 0xb8, !PT ;  /* 0x000000ff04047812 */ /* 0x002fca00078eb805 */
[----:B------:R4:W-:Y:S02]  /*0e10*/  STS [UR52+0x38], R4 ;  /* 0x00003804ff007988 */ /* 0x0009e40008000834 */
.L_x_34:
[----:B------:R-:W-:Y:S05]  /*0e20*/  @P2 BREAK B2 ;  /* 0x0000000000022942 */ /* 0x000fea0003800000 */
[----:B------:R-:W-:Y:S05]  /*0e30*/  @P2 BRA `(.L_x_36) ;  /* 0x00000000000c2947 */ /* 0x000fea0003800000 */
[----:B------:R1:W-:Y:S02]  /*0e40*/  STS [UR52+0x20], R7 ;  /* 0x00002007ff007988 */ /* 0x0003e40008000834 */
.L_x_35:
[----:B------:R-:W-:Y:S05]  /*0e50*/  BSYNC B2 ;  /* 0x0000000000027941 */ /* 0x000fea0003800000 */
.L_x_33:
[----:B------:R1:W-:Y:S02]  /*0e60*/  @!P2 STS [UR52+0x24], R3 ;  /* 0x00002403ff00a988 */ /* 0x0003e40008000834 */
.L_x_36:
[----:B------:R-:W-:Y:S05]  /*0e70*/  BSYNC B3 ;  /* 0x0000000000037941 */ /* 0x000fea0003800000 */
.L_x_32:
[----:B------:R-:W-:Y:S05]  /*0e80*/  WARPSYNC.ALL ;  /* 0x0000000000007948 */ /* 0x000fea0003800000 */
[----:B------:R-:W-:Y:S04]  /*0e90*/  BSSY B3, `(.L_x_37) ;  /* 0x000000e000037945 */ /* 0x000fe80003800000 */
[----:B------:R-:W-:Y:S05]  /*0ea0*/  @P2 BRA `(.L_x_38) ;  /* 0x0000000000302947 */ /* 0x000fea0003800000 */
[----:B-1-34-:R-:W1:Y:S01]  /*0eb0*/  LDS R4, [UR52+0x34] ;  /* 0x00003434ff047984 */ /* 0x01ae620008000800 */
[----:B--2--5:R-:W2:Y:S03]  /*0ec0*/  LDC.64 R10, c[0x0][0x248] ;  /* 0x00009200ff0a7b82 */ /* 0x024ea60000000a00 */
        /* <DEDUP_REMOVED lines=10> */
.L_x_38:
[----:B------:R-:W-:Y:S05]  /*0f70*/  BSYNC B3 ;  /* 0x0000000000037941 */ /* 0x000fea0003800000 */
.L_x_37:
[----:B------:R-:W-:Y:S04]  /*0f80*/  BSSY B3, `(.L_x_39) ;  /* 0x000001a000037945 */ /* 0x000fe80003800000 */
[----:B------:R-:W-:Y:S04]  /*0f90*/  BSSY B4, `(.L_x_40) ;  /* 0x0000015000047945 */ /* 0x000fe80003800000 */
[----:B------:R-:W-:Y:S05]  /*0fa0*/  @P2 BRA `(.L_x_41) ;  /* 0x0000000000202947 */ /* 0x000fea0003800000 */
[----:B-12---:R-:W1:Y:S02]  /*0fb0*/  LDS R3, [UR52+0x34] ;  /* 0x00003434ff037984 */ /* 0x006e640008000800 */
[----:B-1----:R-:W-:-:S05]  /*0fc0*/  LOP3.LUT R3, R3, 0x38, RZ, 0xb8, !PT ;  /* 0x0000003803037812 */ /* 0x002fca00078eb8ff */
[----:B------:R1:W-:Y:S01]  /*0fd0*/  STS [UR52+0x34], R3 ;  /* 0x00003403ff007988 */ /* 0x0003e20008000834 */
[----:B------:R-:W-:Y:S05]  /*0fe0*/  @P2 BRA `(.L_x_42) ;  /* 0x0000000000202947 */ /* 0x000fea0003800000 */
[----:B-1----:R-:W1:Y:S01]  /*0ff0*/  LDS R3, [UR52+0x8] ;  /* 0x00000834ff037984 */ /* 0x002e620008000800 */
[----:B---34-:R-:W-:-:S05]  /*1000*/  IMAD.MOV.U32 R4, RZ, RZ, 0x780 ;  /* 0x00000780ff047424 */ /* 0x018fca00078e00ff */
[----:B-1----:R-:W-:-:S05]  /*1010*/  LOP3.LUT R3, R3, 0x500, R4, 0xd8, !PT ;  /* 0x0000050003037812 */ /* 0x002fca00078ed804 */
[----:B------:R1:W-:Y:S02]  /*1020*/  STS [UR52+0x8], R3 ;  /* 0x00000803ff007988 */ /* 0x0003e40008000834 */
.L_x_41:
[----:B------:R-:W-:Y:S05]  /*1030*/  @P2 BRA `(.L_x_43) ;  /* 0x0000000000282947 */ /* 0x000fea0003800000 */
[----:B-12---:R-:W1:Y:S02]  /*1040*/  LDS R3, [UR52+0x8] ;  /* 0x00000834ff037984 */ /* 0x006e640008000800 */
[----:B-1----:R-:W-:-:S05]  /*1050*/  LOP3.LUT R3, R3, 0x1800, RZ, 0xb8, !PT ;  /* 0x0000180003037812 */ /* 0x002fca00078eb8ff */
[----:B------:R2:W-:Y:S02]  /*1060*/  STS [UR52+0x8], R3 ;  /* 0x00000803ff007988 */ /* 0x0005e40008000834 */
.L_x_42:
[----:B------:R-:W-:Y:S05]  /*1070*/  @P2 BREAK B4 ;  /* 0x0000000000042942 */ /* 0x000fea0003800000 */
[----:B------:R-:W-:Y:S05]  /*1080*/  @P2 BRA `(.L_x_44) ;  /* 0x0000000000242947 */ /* 0x000fea0003800000 */
[----:B-12---:R-:W1:Y:S01]  /*1090*/  LDS R3, [UR52+0x8] ;  /* 0x00000834ff037984 */ /* 0x006e620008000800 */
[----:B---34-:R-:W-:-:S05]  /*10a0*/  IMAD.MOV.U32 R4, RZ, RZ, 0x6000 ;  /* 0x00006000ff047424 */ /* 0x018fca00078e00ff */
[----:B-1----:R-:W-:-:S04]  /*10b0*/  LOP3.LUT R3, R3, 0x6000, R4, 0xd8, !PT ;  /* 0x0000600003037812 */ /* 0x002fc800078ed804 */
[----:B------:R-:W-:-:S05]  /*10c0*/  LOP3.LUT R3, R3, 0x400000, RZ, 0xb8, !PT ;  /* 0x0040000003037812 */ /* 0x000fca00078eb8ff */
[----:B------:R1:W-:Y:S02]  /*10d0*/  STS [UR52+0x8], R3 ;  /* 0x00000803ff007988 */ /* 0x0003e40008000834 */
.L_x_43:
[----:B------:R-:W-:Y:S05]  /*10e0*/  BSYNC B4 ;  /* 0x0000000000047941 */ /* 0x000fea0003800000 */
.L_x_40:
[----:B-12---:R-:W1:Y:S02]  /*10f0*/  @!P2 LDS R3, [UR52+0x8] ;  /* 0x00000834ff03a984 */ /* 0x006e640008000800 */
[----:B-1----:R-:W-:-:S05]  /*1100*/  @!P2 LOP3.LUT R3, R3, 0x8000, RZ, 0xb8, !PT ;  /* 0x000080000303a812 */ /* 0x002fca00078eb8ff */
[----:B------:R1:W-:Y:S02]  /*1110*/  @!P2 STS [UR52+0x8], R3 ;  /* 0x00000803ff00a988 */ /* 0x0003e40008000834 */
.L_x_44:
[----:B------:R-:W-:Y:S05]  /*1120*/  BSYNC B3 ;  /* 0x0000000000037941 */ /* 0x000fea0003800000 */
.L_x_39:
[----:B------:R-:W-:Y:S05]  /*1130*/  WARPSYNC.ALL ;  /* 0x0000000000007948 */ /* 0x000fea0003800000 */
[----:B------:R-:W-:Y:S01]  /*1140*/  UIADD3 UR8, UR8, 0x100, URZ ;  /* 0x0000010008087890 */ /* 0x000fe2000fffe03f */
[----:B------:R-:W-:Y:S02]  /*1150*/  ISETP.GE.AND P1, PT, R12, 0x1, PT ;  /* 0x000000010c00780c */ /* 0x000fe40003f26270 */
[----:B------:R-:W-:Y:S02]  /*1160*/  CS2R R56, SRZ ;  /* 0x0000000000387805 */ /* 0x000fe4000001ff00 */
[----:B------:R-:W-:Y:S01]  /*1170*/  CS2R R58, SRZ ;  /* 0x00000000003a7805 */ /* 0x000fe2000001ff00 */
[----:B------:R-:W-:Y:S01]  /*1180*/  UIADD3 UR56, UP0, UR8, UR54, URZ ;  /* 0x0000003608387290 */ /* 0x000fe2000ff1e03f */
[----:B------:R-:W-:-:S02]  /*1190*/  CS2R R60, SRZ ;  /* 0x00000000003c7805 */ /* 0x000fc4000001ff00 */
[----:B------:R-:W-:Y:S02]  /*11a0*/  CS2R R62, SRZ ;  /* 0x00000000003e7805 */ /* 0x000fe4000001ff00 */
[----:B------:R-:W-:Y:S01]  /*11b0*/  CS2R R64, SRZ ;  /* 0x0000000000407805 */ /* 0x000fe2000001ff00 */
[----:B------:R-:W-:Y:S01]  /*11c0*/  ULEA.HI.X.SX32 UR55, UR8, UR55, 0x1, UP0 ;  /* 0x0000003708377291 */ /* 0x000fe200080f0e3f */
[----:B------:R-:W-:Y:S02]  /*11d0*/  CS2R R66, SRZ ;  /* 0x0000000000427805 */ /* 0x000fe4000001ff00 */
[----:B------:R-:W-:Y:S02]  /*11e0*/  CS2R R68, SRZ ;  /* 0x0000000000447805 */ /* 0x000fe4000001ff00 */
[----:B------:R-:W-:Y:S02]  /*11f0*/  CS2R R70, SRZ ;  /* 0x0000000000467805 */ /* 0x000fe4000001ff00 */
[----:B------:R-:W-:-:S02]  /*1200*/  CS2R R72, SRZ ;  /* 0x0000000000487805 */ /* 0x000fc4000001ff00 */
[----:B------:R-:W-:Y:S02]  /*1210*/  CS2R R74, SRZ ;  /* 0x00000000004a7805 */ /* 0x000fe4000001ff00 */
[----:B------:R-:W-:Y:S02]  /*1220*/  CS2R R76, SRZ ;  /* 0x00000000004c7805 */ /* 0x000fe4000001ff00 */
[----:B------:R-:W-:Y:S02]  /*1230*/  CS2R R78, SRZ ;  /* 0x00000000004e7805 */ /* 0x000fe4000001ff00 */
[----:B------:R-:W-:Y:S02]  /*1240*/  CS2R R80, SRZ ;  /* 0x0000000000507805 */ /* 0x000fe4000001ff00 */
[----:B------:R-:W-:Y:S02]  /*1250*/  CS2R R82, SRZ ;  /* 0x0000000000527805 */ /* 0x000fe4000001ff00 */
[----:B------:R-:W-:-:S02]  /*1260*/  CS2R R84, SRZ ;  /* 0x0000000000547805 */ /* 0x000fc4000001ff00 */
[----:B------:R-:W-:Y:S02]  /*1270*/  CS2R R86, SRZ ;  /* 0x0000000000567805 */ /* 0x000fe4000001ff00 */
[----:B------:R-:W-:Y:S02]  /*1280*/  CS2R R24, SRZ ;  /* 0x0000000000187805 */ /* 0x000fe4000001ff00 */
[----:B------:R-:W-:Y:S01]  /*1290*/  CS2R R26, SRZ ;  /* 0x00000000001a7805 */ /* 0x000fe2000001ff00 */
[----:B------:R-:W-:Y:S01]  /*12a0*/  IMAD.MOV.U32 R28, RZ, RZ, RZ ;  /* 0x000000ffff1c7224 */ /* 0x000fe200078e00ff */
[----:B------:R-:W-:Y:S06]  /*12b0*/  @P0 BRA `(.L_x_45) ;  /* 0x00000000002c0947 */ /* 0x000fec0003800000 */
[----:B-12---:R-:W1:Y:S01]  /*12c0*/  S2R R3, SR_LANEID ;  /* 0x0000000000037919 */ /* 0x006e620000000000 */
[----:B------:R-:W-:Y:S05]  /*12d0*/  WARPSYNC.ALL ;  /* 0x0000000000007948 */ /* 0x000fea0003800000 */
[----:B-1----:R-:W-:-:S05]  /*12e0*/  IMAD.SHL.U32 R7, R3, 0x4, RZ ;  /* 0x0000000403077824 */ /* 0x002fca00078e00ff */
[----:B------:R-:W1:Y:S01]  /*12f0*/  LDS R3, [R7+UR52] ;  /* 0x0000003407037984 */ /* 0x000e620008000800 */
[----:B---34-:R-:W-:Y:S01]  /*1300*/  IADD3 R4, P3, R7, UR56, RZ ;  /* 0x0000003807047c10 */ /* 0x018fe2000ff7e0ff */
[----:B------:R-:W-:-:S04]  /*1310*/  UMOV UR54, UR56 ;  /* 0x0000003800367c82 */ /* 0x000fc80008000000 */
[----:B------:R-:W-:-:S05]  /*1320*/  IMAD.X R5, RZ, RZ, UR55, P3 ;  /* 0x00000037ff057e24 */ /* 0x000fca00098e06ff */
[----:B-1----:R1:W2:Y:S01]  /*1330*/  ATOMG.E.EXCH.STRONG.GPU PT, RZ, [R4], R3 ;  /* 0x0000000304ff73a8 */ /* 0x0022a200041ee100 */
[----:B------:R-:W-:-:S04]  /*1340*/  DEPBAR {5,4,3,2,1,0} ;  /* 0x0000003f0000791a */ /* 0x000fc80000000000 */
[----:B------:R1:W-:Y:S01]  /*1350*/  UTMACCTL.IV [UR54] ;  /* 0x00000000360079b9 */ /* 0x0003e20008000000 */
[----:B------:R-:W-:Y:S01]  /*1360*/  NOP ;  /* 0x0000000000007918 */ /* 0x000fe20000000000 */
.L_x_45:
[----:B------:R-:W-:Y:S05]  /*1370*/  @P0 BRA `(.L_x_46) ;  /* 0x00000000000c0947 */ /* 0x000fea0003800000 */
[----:B------:R0:W-:Y:S01]  /*1380*/  UTMACMDFLUSH ;  /* 0x00000000000079b7 */ /* 0x0001e20000000000 */
[----:B------:R-:W-:Y:S05]  /*1390*/  @P0 BRA `(.L_x_46) ;  /* 0x0000000000040947 */ /* 0x000fea0003800000 */
[----:B------:R-:W-:-:S04]  /*13a0*/  DEPBAR.LE SB0, 0x0 ;  /* 0x000080000000791a */ /* 0x000fc80000000000 */
.L_x_46:
[----:B------:R-:W-:Y:S05]  /*13b0*/  WARPSYNC.ALL ;  /* 0x0000000000007948 */ /* 0x000fea0003800000 */
[----:B--2---:R-:W-:Y:S01]  /*13c0*/  BAR.SYNC.DEFER_BLOCKING 0x0 ;  /* 0x0000000000007b1d */ /* 0x004fe20000010000 */
[----:B------:R-:W-:Y:S01]  /*13d0*/  USHF.L.U32 UR11, UR58, 0x8, URZ ;  /* 0x000000083a0b7899 */ /* 0x000fe2000800063f */
[----:B------:R-:W-:Y:S01]  /*13e0*/  IMAD.MOV.U32 R29, RZ, RZ, RZ ;  /* 0x000000ffff1d7224 */ /* 0x000fe200078e00ff */
[----:B------:R-:W-:Y:S01]  /*13f0*/  USHF.L.U32 UR14, UR57, 0x6, URZ ;  /* 0x00000006390e7899 */ /* 0x000fe2000800063f */
[----:B------:R-:W-:Y:S02]  /*1400*/  CS2R R30, SRZ ;  /* 0x00000000001e7805 */ /* 0x000fe4000001ff00 */
[----:B------:R-:W-:Y:S01]  /*1410*/  CS2R R32, SRZ ;  /* 0x0000000000207805 */ /* 0x000fe2000001ff00 */
[----:B------:R-:W-:Y:S01]  /*1420*/  VOTEU.ALL UP0, P2 ;  /* 0x00000000003f7886 */ /* 0x000fe20001000000 */
[----:B------:R-:W-:Y:S01]  /*1430*/  UMOV UR8, 0x1 ;  /* 0x0000000100087882 */ /* 0x000fe20000000000 */
[----:B------:R-:W-:-:S02]  /*1440*/  CS2R R34, SRZ ;  /* 0x0000000000227805 */ /* 0x000fc4000001ff00 */
[----:B------:R-:W-:Y:S02]  /*1450*/  CS2R R36, SRZ ;  /* 0x0000000000247805 */ /* 0x000fe4000001ff00 */
[----:B------:R-:W-:Y:S01]  /*1460*/  CS2R R38, SRZ ;  /* 0x0000000000267805 */ /* 0x000fe2000001ff00 */
[----:B------:R-:W-:-:S04]  /*1470*/  @!UP0 UIADD3 UR8, -UR8, 0x100000, URZ ;  /* 0x0010000008088890 */ /* 0x000fc8000fffe13f */
[----:B------:R-:W-:Y:S02]  /*1480*/  @!UP0 USHF.L.U32 UR9, UR8, 0xb, URZ ;  /* 0x0000000b08098899 */ /* 0x000fe4000800063f */
[----:B------:R-:W-:Y:S01]  /*1490*/  @!UP0 USHF.L.U32 UR8, UR8, 0x1, URZ ;  /* 0x0000000108088899 */ /* 0x000fe2000800063f */
[----:B------:R-:W-:Y:S01]  /*14a0*/  CS2R R40, SRZ ;  /* 0x0000000000287805 */ /* 0x000fe2000001ff00 */
[----:B------:R-:W-:Y:S01]  /*14b0*/  VOTEU.ALL UP0, P2 ;  /* 0x00000000003f7886 */ /* 0x000fe20001000000 */
[----:B------:R-:W-:Y:S02]  /*14c0*/  CS2R R42, SRZ ;  /* 0x00000000002a7805 */ /* 0x000fe4000001ff00 */
[----:B------:R-:W-:Y:S02]  /*14d0*/  CS2R R44, SRZ ;  /* 0x00000000002c7805 */ /* 0x000fe4000001ff00 */
[----:B------:R-:W-:Y:S02]  /*14e0*/  CS2R R46, SRZ ;  /* 0x00000000002e7805 */ /* 0x000fe4000001ff00 */
[----:B------:R-:W-:-:S02]  /*14f0*/  CS2R R48, SRZ ;  /* 0x0000000000307805 */ /* 0x000fc4000001ff00 */
[----:B------:R-:W-:Y:S02]  /*1500*/  CS2R R50, SRZ ;  /* 0x0000000000327805 */ /* 0x000fe4000001ff00 */
[----:B------:R-:W-:Y:S02]  /*1510*/  CS2R R52, SRZ ;  /* 0x0000000000347805 */ /* 0x000fe4000001ff00 */
[----:B------:R-:W-:Y:S01]  /*1520*/  CS2R R54, SRZ ;  /* 0x0000000000367805 */ /* 0x000fe2000001ff00 */
[----:B------:R-:W2:Y:S02]  /*1530*/  FENCE.VIEW.ASYNC.S ;  /* 0x00000000000073c6 */ /* 0x000ea40000000000 */
[----:B--2---:R2:W1:Y:S01]  /*1540*/  @!UP0 SYNCS.EXCH.64 URZ, [UR52+0x14000], UR8 ;  /* 0x01400008343f85b2 */ /* 0x0044620008000100 */
[----:B------:R-:W-:Y:S05]  /*1550*/  @!P1 BRA `(.L_x_47) ;  /* 0x0000000400f89947 */ /* 0x000fea0003800000 */
[----:B--2---:R-:W-:Y:S01]  /*1560*/  UIADD3 UR9, UR52, 0x10000, URZ ;  /* 0x0001000034097890 */ /* 0x004fe2000fffe03f */
[----:B-1----:R-:W-:Y:S01]  /*1570*/  SHF.R.U32.HI R3, RZ, 0x5, R0 ;  /* 0x00000005ff037819 */ /* 0x002fe20000011600 */
[----:B------:R-:W-:Y:S01]  /*1580*/  UMOV UR8, URZ ;  /* 0x0000003f00087c82 */ /* 0x000fe20008000000 */
[----:B------:R-:W-:Y:S01]  /*1590*/  CS2R R56, SRZ ;  /* 0x0000000000387805 */ /* 0x000fe2000001ff00 */
[----:B------:R-:W-:Y:S01]  /*15a0*/  USHF.R.U32.HI UR9, URZ, 0x4, UR9 ;  /* 0x000000043f097899 */ /* 0x000fe20008011609 */
[----:B------:R-:W-:Y:S02]  /*15b0*/  R2UR UR53, R3 ;  /* 0x00000000033572ca */ /* 0x000fe400000e0000 */
[----:B------:R-:W-:Y:S02]  /*15c0*/  CS2R R58, SRZ ;  /* 0x00000000003a7805 */ /* 0x000fe4000001ff00 */
[----:B------:R-:W-:Y:S01]  /*15d0*/  CS2R R60, SRZ ;  /* 0x00000000003c7805 */ /* 0x000fe2000001ff00 */
[----:B------:R-:W-:Y:S01]  /*15e0*/  USGXT.U32 UR18, UR9, 0xe ;  /* 0x0000000e0912789a */ /* 0x000fe20008000000 */
[----:B------:R-:W-:-:S02]  /*15f0*/  CS2R R62, SRZ ;  /* 0x00000000003e7805 */ /* 0x000fc4000001ff00 */
[----:B------:R-:W-:Y:S02]  /*1600*/  CS2R R64, SRZ ;  /* 0x0000000000407805 */ /* 0x000fe4000001ff00 */
[----:B------:R-:W-:Y:S01]  /*1610*/  CS2R R66, SRZ ;  /* 0x0000000000427805 */ /* 0x000fe2000001ff00 */
[----:B------:R-:W-:Y:S01]  /*1620*/  UIADD3 UR22, UP0, UR18, 0x80, URZ ;  /* 0x0000008012167890 */ /* 0x000fe2000ff1e03f */
[----:B------:R-:W-:Y:S02]  /*1630*/  CS2R R68, SRZ ;  /* 0x0000000000447805 */ /* 0x000fe4000001ff00 */
[----:B------:R-:W-:Y:S02]  /*1640*/  CS2R R70, SRZ ;  /* 0x0000000000467805 */ /* 0x000fe4000001ff00 */
[----:B------:R-:W-:Y:S01]  /*1650*/  CS2R R72, SRZ ;  /* 0x0000000000487805 */ /* 0x000fe2000001ff00 */
[----:B------:R-:W-:Y:S01]  /*1660*/  UIADD3.X UR23, UR8, 0x40000040, URZ, UP0, !UPT ;  /* 0x4000004008177890 */ /* 0x000fe200087fe43f */
        /* <DEDUP_REMOVED lines=22> */
[----:B------:R-:W-:Y:S01]  /*17d0*/  CS2R R54, SRZ ;  /* 0x0000000000367805 */ /* 0x000fe2000001ff00 */
[----:B------:R-:W-:Y:S02]  /*17e0*/  UIADD3.64 UR26, UR22, 0x80, URZ ;  /* 0x00000080161a7897 */ /* 0x000fe4000fffe03f */
[----:B------:R-:W-:Y:S02]  /*17f0*/  UIADD3.64 UR30, UR22, 0x100, URZ ;  /* 0x00000100161e7897 */ /* 0x000fe4000fffe03f */
[----:B------:R-:W-:-:S02]  /*1800*/  UIADD3.64 UR34, UR22, 0x180, URZ ;  /* 0x0000018016227897 */ /* 0x000fc4000fffe03f */
[----:B------:R-:W-:Y:S02]  /*1810*/  UIADD3.64 UR38, UR22, 0x200, URZ ;  /* 0x0000020016267897 */ /* 0x000fe4000fffe03f */
[----:B------:R-:W-:Y:S02]  /*1820*/  UIADD3.64 UR42, UR22, 0x280, URZ ;  /* 0x00000280162a7897 */ /* 0x000fe4000fffe03f */
[----:B------:R-:W-:Y:S01]  /*1830*/  UIADD3.64 UR46, UR22, 0x300, URZ ;  /* 0x00000300162e7897 */ /* 0x000fe2000fffe03f */
[----:B------:R-:W-:Y:S01]  /*1840*/  UMOV UR15, URZ ;  /* 0x0000003f000f7c82 */ /* 0x000fe20008000000 */
[----:B------:R-:W-:-:S10]  /*1850*/  UMOV UR19, 0x40000040 ;  /* 0x4000004000137882 */ /* 0x000fd40000000000 */
.L_x_49:
[----:B------:R-:W-:Y:S01]  /*1860*/  BAR.SYNC.DEFER_BLOCKING 0x0 ;  /* 0x0000000000007b1d */ /* 0x000fe20000010000 */
[----:B------:R-:W-:Y:S01]  /*1870*/  @!P2 IMAD.MOV.U32 R3, RZ, RZ, 0x14000 ;  /* 0x00014000ff03a424 */ /* 0x000fe200078e00ff */
[----:B------:R-:W-:Y:S01]  /*1880*/  ELECT P0, URZ, PT ;  /* 0x00000000003f782f */ /* 0x000fe20003800000 */
[----:B------:R-:W-:-:S03]  /*1890*/  ULOP3.LUT UR10, UR53, 0x1, URZ, 0xc0, !UPT ;  /* 0x00000001350a7892 */ /* 0x000fc6000f8ec03f */
[C---:B------:R-:W-:Y:S02]  /*18a0*/  ISETP.LT.U32.AND P0, PT, R2.reuse, 0x40, P0 ;  /* 0x000000400200780c */ /* 0x040fe40000701070 */
[----:B------:R-:W-:Y:S01]  /*18b0*/  ELECT P1, URZ, PT ;  /* 0x00000000003f782f */ /* 0x000fe20003820000 */
[----:B------:R-:W-:Y:S02]  /*18c0*/  ULEA UR8, UR10, UR52, 0xf ;  /* 0x000000340a087291 */ /* 0x000fe4000f8e783f */
[----:B------:R-:W-:Y:S01]  /*18d0*/  ULEA UR10, UR10, UR15, 0x6 ;  /* 0x0000000f0a0a7291 */ /* 0x000fe2000f8e303f */
[----:B------:R-:W-:-:S07]  /*18e0*/  ISETP.LT.U32.AND P1, PT, R2, 0x20, P1 ;  /* 0x000000200200780c */ /* 0x000fce0000f21070 */
[----:B------:R-:W-:Y:S01]  /*18f0*/  VOTEU.ANY UP0, P0 ;  /* 0x00000000003f7886 */ /* 0x000fe20000000100 */
[----:B------:R-:W-:Y:S01]  /*1900*/  VOTEU.ANY UP2, P0 ;  /* 0x00000000003f7886 */ /* 0x000fe20000040100 */
[----:B------:R1:W-:Y:S01]  /*1910*/  @!P2 SYNCS.ARRIVE.TRANS64 RZ, [UR52+0x14000], R3 ;  /* 0x01400003ffffa9a7 */ /* 0x0003e20008000034 */
[----:B------:R2:W-:Y:S06]  /*1920*/  MEMBAR.ALL.CTA ;  /* 0x0000000000007992 */ /* 0x0005ec0000008000 */
[----:B--2---:R-:W2:Y:S01]  /*1930*/  FENCE.VIEW.ASYNC.S ;  /* 0x00000000000073c6 */ /* 0x004ea20000000000 */
[----:B------:R-:W-:Y:S01]  /*1940*/  @UP0 UIADD3 UR9, UR52, 0x14000, URZ ;  /* 0x0001400034090890 */ /* 0x000fe2000fffe03f */
[----:B------:R-:W-:Y:S01]  /*1950*/  @UP0 UMOV UR16, UR4 ;  /* 0x0000000400100c82 */ /* 0x000fe20008000000 */
[----:B------:R-:W-:Y:S01]  /*1960*/  @UP0 UMOV UR17, UR5 ;  /* 0x0000000500110c82 */ /* 0x000fe20008000000 */
[----:B--2---:R-:W-:Y:S01]  /*1970*/  VOTEU.ANY UP1, P1 ;  /* 0x00000000003f7886 */ /* 0x004fe20000820100 */
[----:B------:R-:W-:Y:S01]  /*1980*/  VOTEU.ANY UP3, P1 ;  /* 0x00000000003f7886 */ /* 0x000fe20000860100 */
[----:B-1----:R-:W-:-:S03]  /*1990*/  SHF.L.U32 R3, R6, 0x1f, RZ ;  /* 0x0000001f06037819 */ /* 0x002fc600000006ff */
[----:B------:R-:W-:Y:S02]  /*19a0*/  @UP1 UIADD3 UR12, UR52, 0x10000, URZ ;  /* 0x00010000340c1890 */ /* 0x000fe4000fffe03f */
[----:B------:R-:W-:Y:S01]  /*19b0*/  @UP1 UIADD3 UR13, UR52, 0x14000, URZ ;  /* 0x00014000340d1890 */ /* 0x000fe2000fffe03f */
[----:B------:R-:W-:Y:S01]  /*19c0*/  @UP1 UMOV UR20, UR6 ;  /* 0x0000000600141c82 */ /* 0x000fe20008000000 */
[----:B------:R-:W-:Y:S01]  /*19d0*/  @UP1 UMOV UR21, UR7 ;  /* 0x0000000700151c82 */ /* 0x000fe20008000000 */
[----:B------:R-:W-:Y:S06]  /*19e0*/  BAR.SYNC.DEFER_BLOCKING 0x0 ;  /* 0x0000000000007b1d */ /* 0x000fec0000010000 */
[----:B------:R1:W-:Y:S02]  /*19f0*/  @UP2 UTMALDG.2D [UR8], [UR16] ;  /* 0x00000008100025b4 */ /* 0x0003e40008008000 */
[----:B------:R-:W-:Y:S06]  /*1a00*/  BAR.SYNC.DEFER_BLOCKING 0x0 ;  /* 0x0000000000007b1d */ /* 0x000fec0000010000 */
[----:B------:R1:W-:Y:S02]  /*1a10*/  @UP3 UTMALDG.2D [UR12], [UR20] ;  /* 0x0000000c140035b4 */ /* 0x0003e40008008000 */
[----:B------:R-:W-:Y:S06]  /*1a20*/  BAR.SYNC.DEFER_BLOCKING 0x0 ;  /* 0x0000000000007b1d */ /* 0x000fec0000010000 */
[----:B------:R-:W2:Y:S02]  /*1a30*/  SYNCS.PHASECHK.TRANS64.TRYWAIT P0, [UR52+0x14000], R3 ;  /* 0x01400003ff0075a7 */ /* 0x000ea40008000174 */
[----:B-12---:R-:W-:Y:S05]  /*1a40*/  @!P0 BRA `(.L_x_48) ;  /* 0x0000000400e08947 */ /* 0x006fea0003800000 */
.L_x_50:
[----:B------:R-:W-:Y:S01]  /*1a50*/  USHF.L.U32 UR8, UR53, 0x7, URZ ;  /* 0x0000000735087899 */ /* 0x000fe2000800063f */
[----:B------:R-:W-:Y:S02]  /*1a60*/  WARPGROUP.DEPBAR.LE gsb0, 0x0 ;  /* 0x00008000000079c5 */ /* 0x000fe40000010000 */
[----:B------:R-:W-:Y:S01]  /*1a70*/  WARPGROUP.ARRIVE ;  /* 0x00000000000079c5 */ /* 0x000fe20000000000 */
[----:B------:R-:W-:Y:S01]  /*1a80*/  ULOP3.LUT UR8, UR8, 0x200, URZ, 0xc0, !UPT ;  /* 0x0000020008087892 */ /* 0x000fe2000f8ec03f */
[----:B------:R-:W1:Y:S01]  /*1a90*/  LDC R3, c[0x0][0x230] ;  /* 0x00008c00ff037b82 */ /* 0x000e620000000800 */
[----:B------:R-:W-:Y:S01]  /*1aa0*/  UMOV UR17, 0x40000040 ;  /* 0x4000004000117882 */ /* 0x000fe20000000000 */
[----:B------:R-:W-:Y:S01]  /*1ab0*/  UMOV UR50, UR22 ;  /* 0x0000001600327c82 */ /* 0x000fe20008000000 */
[----:B------:R-:W-:Y:S01]  /*1ac0*/  ULEA.HI UR8, UR52, UR8, URZ, 0x1c ;  /* 0x0000000834087291 */ /* 0x000fe2000f8fe03f */
[----:B------:R-:W-:Y:S01]  /*1ad0*/  LOP3.LUT R6, R6, 0x1, RZ, 0x3c, !PT ;  /* 0x0000000106067812 */ /* 0x000fe200078e3cff */
[----:B------:R-:W-:Y:S01]  /*1ae0*/  UMOV UR51, UR23 ;  /* 0x0000001700337c82 */ /* 0x000fe20008000000 */
[----:B------:R-:W-:-:S02]  /*1af0*/  UIADD3 UR15, UR15, 0x80, URZ ;  /* 0x000000800f0f7890 */ /* 0x000fc4000fffe03f */
[----:B------:R-:W-:-:S03]  /*1b00*/  ULOP3.LUT UR16, UR8, 0x3fff, URZ, 0xc0, !UPT ;  /* 0x00003fff08107892 */ /* 0x000fc6000f8ec03f */
[----:B------:R-:W-:Y:S01]  /*1b10*/  UMOV UR8, URZ ;  /* 0x0000003f00087c82 */ /* 0x000fe20008000000 */
[----:B------:R-:W-:-:S04]  /*1b20*/  UIADD3 UR20, UP0, UR16, 0x2, URZ ;  /* 0x0000000210147890 */ /* 0x000fc8000ff1e03f */
[----:B------:R-:W-:Y:S01]  /*1b30*/  UIADD3.X UR21, UR8, 0x40000040, URZ, UP0, !UPT ;  /* 0x4000004008157890 */ /* 0x000fe200087fe43f */
[----:B------:R-:W-:Y:S03]  /*1b40*/  HGMMA.64x64x16.F32.BF16 R56, gdesc[UR16].tnspB, R56 ;  /* 0x40e00000103879f0 */ /* 0x000fe60008701838 */
[----:B------:R-:W-:Y:S02]  /*1b50*/  UIADD3.64 UR24, UR20, 0x2, URZ ;  /* 0x0000000214187897 */ /* 0x000fe4000fffe03f */
[----:B------:R-:W-:Y:S02]  /*1b60*/  UIADD3.64 UR28, UR20, 0x4, URZ ;  /* 0x00000004141c7897 */ /* 0x000fe4000fffe03f */
[----:B------:R-:W-:Y:S01]  /*1b70*/  UIADD3.64 UR32, UR20, 0x7fe, URZ ;  /* 0x000007fe14207897 */ /* 0x000fe2000fffe03f */
[----:B-1----:R-:W-:Y:S01]  /*1b80*/  ISETP.LE.AND P0, PT, R3, UR15, PT ;  /* 0x0000000f03007c0c */ /* 0x002fe2000bf03270 */
[----:B------:R-:W-:-:S02]  /*1b90*/  UIADD3.64 UR36, UR20, 0x800, URZ ;  /* 0x0000080014247897 */ /* 0x000fc4000fffe03f */
[----:B------:R-:W-:Y:S02]  /*1ba0*/  UIADD3.64 UR40, UR20, 0x802, URZ ;  /* 0x0000080214287897 */ /* 0x000fe4000fffe03f */
[----:B------:R-:W-:Y:S02]  /*1bb0*/  UIADD3.64 UR44, UR20, 0x804, URZ ;  /* 0x00000804142c7897 */ /* 0x000fe4000fffe03f */
[----:B------:R-:W-:Y:S02]  /*1bc0*/  UIADD3.64 UR16, UR20, 0x3fe, URZ ;  /* 0x000003fe14107897 */ /* 0x000fe4000fffe03f */
[----:B------:R-:W-:Y:S02]  /*1bd0*/  UIADD3.64 UR48, UR20, 0x400, URZ ;  /* 0x0000040014307897 */ /* 0x000fe4000fffe03f */
[----:B------:R-:W-:Y:S04]  /*1be0*/  HGMMA.64x64x16.F32.BF16 R56, gdesc[UR20].tnspB, R56 ;  /* 0x40e00000143879f0 */ /* 0x000fe80008701838 */
[----:B------:R-:W-:Y:S01]  /*1bf0*/  HGMMA.64x64x16.F32.BF16 R56, gdesc[UR24].tnspB, R56 ;  /* 0x40e00000183879f0 */ /* 0x000fe20008701838 */
[----:B------:R-:W-:-:S03]  /*1c00*/  UIADD3.64 UR24, UR20, 0x402, URZ ;  /* 0x0000040214187897 */ /* 0x000fc6000fffe03f */
        /* <DEDUP_REMOVED lines=10> */
[----:B------:R-:W-:Y:S04]  /*1cb0*/  HGMMA.64x64x16.F32.BF16 R24, gdesc[UR16].tnspB, R24 ;  /* 0x40e00000101879f0 */ /* 0x000fe80008701818 */
[----:B------:R-:W-:Y:S04]  /*1cc0*/  HGMMA.64x64x16.F32.BF16 R24, gdesc[UR48].tnspB, R24 ;  /* 0x40e00000301879f0 */ /* 0x000fe80008701818 */
[----:B------:R-:W-:Y:S04]  /*1cd0*/  HGMMA.64x64x16.F32.BF16 R24, gdesc[UR24].tnspB, R24 ;  /* 0x40e00000181879f0 */ /* 0x000fe80008701818 */
[----:B------:R-:W-:Y:S04]  /*1ce0*/  HGMMA.64x64x16.F32.BF16 R24, gdesc[UR28].tnspB, R24 ;  /* 0x40e000001c1879f0 */ /* 0x000fe80008701818 */
[----:B------:R-:W-:Y:S04]  /*1cf0*/  HGMMA.64x64x16.F32.BF16 R24, gdesc[UR32].tnspB, R24 ;  /* 0x40e00000201879f0 */ /* 0x000fe80008701818 */
[----:B------:R-:W-:Y:S04]  /*1d00*/  HGMMA.64x64x16.F32.BF16 R24, gdesc[UR36].tnspB, R24 ;  /* 0x40e00000241879f0 */ /* 0x000fe80008701818 */
[----:B------:R-:W-:Y:S04]  /*1d10*/  HGMMA.64x64x16.F32.BF16 R24, gdesc[UR40].tnspB, R24 ;  /* 0x40e00000281879f0 */ /* 0x000fe80008701818 */
[----:B------:R-:W-:Y:S01]  /*1d20*/  HGMMA.64x64x16.F32.BF16 R24, gdesc[UR44].tnspB, R24, gsb0 ;  /* 0x40e000002c1879f0 */ /* 0x000fe20008001818 */
[----:B------:R-:W-:Y:S05]  /*1d30*/  @!P0 BRA `(.L_x_49) ;  /* 0xfffffff800c88947 */ /* 0x000fea000383ffff */
.L_x_47:
[C---:B-1----:R-:W-:Y:S01]  /*1d40*/  IMAD.SHL.U32 R3, R0.reuse, 0x80, RZ ;  /* 0x0000008000037824 */ /* 0x042fe200078e00ff */
[----:B------:R-:W-:Y:S02]  /*1d50*/  WARPGROUP.DEPBAR.LE gsb0, 0x0 ;  /* 0x00008000000079c5 */ /* 0x000fe40000010000 */
[C---:B---34-:R-:W-:Y:S01]  /*1d60*/  IMAD.SHL.U32 R4, R0.reuse, 0x10, RZ ;  /* 0x0000001000047824 */ /* 0x058fe200078e00ff */
[----:B------:R-:W-:Y:S01]  /*1d70*/  BAR.SYNC.DEFER_BLOCKING 0x0 ;  /* 0x0000000000007b1d */ /* 0x000fe20000010000 */
[----:B------:R-:W-:Y:S02]  /*1d80*/  LOP3.LUT R3, R3, 0x780, RZ, 0xc0, !PT ;  /* 0x0000078003037812 */ /* 0x000fe400078ec0ff */
[----:B------:R-:W-:Y:S02]  /*1d90*/  ELECT P0, URZ, PT ;  /* 0x00000000003f782f */ /* 0x000fe40003800000 */
[----:B------:R-:W-:Y:S02]  /*1da0*/  F2FP.BF16.F32.PACK_AB R56, R57, R56 ;  /* 0x000000383938723e */ /* 0x000fe400000010ff */
[----:B------:R-:W-:Y:S01]  /*1db0*/  LOP3.LUT R3, R3, 0x70, R4, 0xf8, !PT ;  /* 0x0000007003037812 */ /* 0x000fe200078ef804 */
[----:B------:R-:W-:Y:S01]  /*1dc0*/  UMOV UR53, UR14 ;  /* 0x0000000e00357c82 */ /* 0x000fe20008000000 */
[----:B------:R-:W-:Y:S01]  /*1dd0*/  F2FP.BF16.F32.PACK_AB R57, R59, R58 ;  /* 0x0000003a3b39723e */ /* 0x000fe200000010ff */
[----:B------:R-:W-:Y:S01]  /*1de0*/  UMOV UR54, UR11 ;  /* 0x0000000b00367c82 */ /* 0x000fe20008000000 */
[----:B------:R-:W-:Y:S01]  /*1df0*/  LOP3.LUT R3, R3, 0x10, R0, 0x78, !PT ;  /* 0x0000001003037812 */ /* 0x000fe200078e7800 */
[----:B------:R-:W-:Y:S01]  /*1e00*/  IMAD.SHL.U32 R0, R0, 0x40, RZ ;  /* 0x0000004000007824 */ /* 0x000fe200078e00ff */
[----:B------:R-:W-:-:S02]  /*1e10*/  F2FP.BF16.F32.PACK_AB R24, R25, R24 ;  /* 0x000000181918723e */ /* 0x000fc400000010ff */
[----:B------:R-:W-:Y:S02]  /*1e20*/  ISETP.LT.U32.AND P0, PT, R2, 0x20, P0 ;  /* 0x000000200200780c */ /* 0x000fe40000701070 */
[----:B------:R-:W-:Y:S02]  /*1e30*/  LOP3.LUT R0, R3, 0x3800, R0, 0xf8, !PT ;  /* 0x0000380003007812 */ /* 0x000fe400078ef800 */
[----:B------:R-:W-:Y:S02]  /*1e40*/  F2FP.BF16.F32.PACK_AB R58, R61, R60 ;  /* 0x0000003c3d3a723e */ /* 0x000fe400000010ff */
[C---:B------:R-:W-:Y:S01]  /*1e50*/  LOP3.LUT R3, R0.reuse, 0x20, RZ, 0x3c, !PT ;  /* 0x0000002000037812 */ /* 0x040fe200078e3cff */
[C---:B------:R-:W-:Y:S01]  /*1e60*/  VIADD R2, R0.reuse, UR52 ;  /* 0x0000003400027c36 */ /* 0x040fe20008000000 */
[----:B------:R-:W-:Y:S02]  /*1e70*/  LOP3.LUT R4, R0, 0x40, RZ, 0x3c, !PT ;  /* 0x0000004000047812 */ /* 0x000fe400078e3cff */
[----:B------:R-:W-:Y:S01]  /*1e80*/  F2FP.BF16.F32.PACK_AB R59, R63, R62 ;  /* 0x0000003e3f3b723e */ /* 0x000fe200000010ff */
[----:B------:R-:W-:Y:S01]  /*1e90*/  VIADD R3, R3, UR52 ;  /* 0x0000003403037c36 */ /* 0x000fe20008000000 */
[----:B------:R-:W-:Y:S01]  /*1ea0*/  F2FP.BF16.F32.PACK_AB R64, R65, R64 ;  /* 0x000000404140723e */ /* 0x000fe200000010ff */
[----:B------:R-:W1:Y:S01]  /*1eb0*/  @!P2 SYNCS.CCTL.IV [UR52+0x14000] ;  /* 0x01400000ff00a9b1 */ /* 0x000e620008000034 */
[----:B------:R-:W-:Y:S01]  /*1ec0*/  F2FP.BF16.F32.PACK_AB R25, R27, R26 ;  /* 0x0000001a1b19723e */ /* 0x000fe200000010ff */
[----:B------:R-:W-:Y:S01]  /*1ed0*/  VIADD R4, R4, UR52 ;  /* 0x0000003404047c36 */ /* 0x000fe20008000000 */
[----:B------:R-:W-:Y:S01]  /*1ee0*/  F2FP.BF16.F32.PACK_AB R65, R67, R66 ;  /* 0x000000424341723e */ /* 0x000fe200000010ff */
[----:B-1----:R-:W-:Y:S01]  /*1ef0*/  STSM.16.M88.4 [R2], R56 ;  /* 0x0000003802007844 */ /* 0x002fe20000000200 */
[----:B------:R-:W-:Y:S01]  /*1f00*/  F2FP.BF16.F32.PACK_AB R26, R29, R28 ;  /* 0x0000001c1d1a723e */ /* 0x000fe200000010ff */
[----:B------:R-:W-:Y:S01]  /*1f10*/  VOTEU.ANY UP0, P0 ;  /* 0x00000000003f7886 */ /* 0x000fe20000000100 */
[----:B------:R-:W-:Y:S01]  /*1f20*/  F2FP.BF16.F32.PACK_AB R27, R31, R30 ;  /* 0x0000001e1f1b723e */ /* 0x000fe200000010ff */
[----:B------:R-:W-:Y:S01]  /*1f30*/  VOTEU.ANY UP1, P0 ;  /* 0x00000000003f7886 */ /* 0x000fe20000020100 */
[----:B------:R-:W-:-:S02]  /*1f40*/  F2FP.BF16.F32.PACK_AB R32, R33, R32 ;  /* 0x000000202120723e */ /* 0x000fc400000010ff */
[----:B------:R-:W-:Y:S01]  /*1f50*/  LOP3.LUT R0, R0, 0x60, RZ, 0x3c, !PT ;  /* 0x0000006000007812 */ /* 0x000fe200078e3cff */
[----:B------:R-:W-:Y:S01]  /*1f60*/  STSM.16.M88.4 [R2+0x4000], R24 ;  /* 0x0040001802007844 */ /* 0x000fe20000000200 */
[----:B------:R-:W-:Y:S01]  /*1f70*/  F2FP.BF16.F32.PACK_AB R66, R69, R68 ;  /* 0x000000444542723e */ /* 0x000fe200000010ff */
[----:B--2---:R-:W-:Y:S01]  /*1f80*/  @UP0 UMOV UR8, UR56 ;  /* 0x0000003800080c82 */ /* 0x004fe20008000000 */
[----:B------:R-:W-:Y:S01]  /*1f90*/  F2FP.BF16.F32.PACK_AB R67, R71, R70 ;  /* 0x000000464743723e */ /* 0x000fe200000010ff */
[----:B------:R-:W-:Y:S01]  /*1fa0*/  VIADD R0, R0, UR52 ;  /* 0x0000003400007c36 */ /* 0x000fe20008000000 */
[----:B------:R-:W-:Y:S01]  /*1fb0*/  F2FP.BF16.F32.PACK_AB R72, R73, R72 ;  /* 0x000000484948723e */ /* 0x000fe200000010ff */
[----:B------:R-:W-:Y:S01]  /*1fc0*/  @UP0 UMOV UR9, UR55 ;  /* 0x0000003700090c82 */ /* 0x000fe20008000000 */
[----:B------:R-:W-:Y:S01]  /*1fd0*/  F2FP.BF16.F32.PACK_AB R33, R35, R34 ;  /* 0x000000222321723e */ /* 0x000fe200000010ff */
[----:B------:R-:W-:Y:S01]  /*1fe0*/  STSM.16.M88.4 [R3], R64 ;  /* 0x0000004003007844 */ /* 0x000fe20000000200 */
[----:B------:R-:W-:-:S02]  /*1ff0*/  F2FP.BF16.F32.PACK_AB R73, R75, R74 ;  /* 0x0000004a4b49723e */ /* 0x000fc400000010ff */
[----:B------:R-:W-:Y:S02]  /*2000*/  F2FP.BF16.F32.PACK_AB R34, R37, R36 ;  /* 0x000000242522723e */ /* 0x000fe400000010ff */
[----:B------:R-:W-:Y:S02]  /*2010*/  F2FP.BF16.F32.PACK_AB R35, R39, R38 ;  /* 0x000000262723723e */ /* 0x000fe400000010ff */
[----:B------:R-:W-:Y:S02]  /*2020*/  F2FP.BF16.F32.PACK_AB R40, R41, R40 ;  /* 0x000000282928723e */ /* 0x000fe400000010ff */
[----:B------:R-:W-:Y:S01]  /*2030*/  F2FP.BF16.F32.PACK_AB R74, R77, R76 ;  /* 0x0000004c4d4a723e */ /* 0x000fe200000010ff */
[----:B------:R-:W-:Y:S01]  /*2040*/  STSM.16.M88.4 [R3+0x4000], R32 ;  /* 0x0040002003007844 */ /* 0x000fe20000000200 */
[----:B------:R-:W-:Y:S02]  /*2050*/  F2FP.BF16.F32.PACK_AB R75, R79, R78 ;  /* 0x0000004e4f4b723e */ /* 0x000fe400000010ff */
[----:B------:R-:W-:-:S02]  /*2060*/  F2FP.BF16.F32.PACK_AB R80, R81, R80 ;  /* 0x000000505150723e */ /* 0x000fc400000010ff */
[----:B------:R-:W-:Y:S01]  /*2070*/  F2FP.BF16.F32.PACK_AB R41, R43, R42 ;  /* 0x0000002a2b29723e */ /* 0x000fe200000010ff */
[----:B------:R-:W-:Y:S01]  /*2080*/  STSM.16.M88.4 [R4], R72 ;  /* 0x0000004804007844 */ /* 0x000fe20000000200 */
[----:B------:R-:W-:Y:S02]  /*2090*/  F2FP.BF16.F32.PACK_AB R81, R83, R82 ;  /* 0x000000525351723e */ /* 0x000fe400000010ff */
[----:B------:R-:W-:Y:S02]  /*20a0*/  F2FP.BF16.F32.PACK_AB R42, R45, R44 ;  /* 0x0000002c2d2a723e */ /* 0x000fe400000010ff */
[----:B------:R-:W-:Y:S02]  /*20b0*/  F2FP.BF16.F32.PACK_AB R43, R47, R46 ;  /* 0x0000002e2f2b723e */ /* 0x000fe400000010ff */
[----:B------:R-:W-:Y:S02]  /*20c0*/  F2FP.BF16.F32.PACK_AB R48, R49, R48 ;  /* 0x000000303130723e */ /* 0x000fe400000010ff */
[----:B------:R-:W-:Y:S01]  /*20d0*/  F2FP.BF16.F32.PACK_AB R82, R85, R84 ;  /* 0x000000545552723e */ /* 0x000fe200000010ff */
[----:B------:R-:W-:Y:S01]  /*20e0*/  STSM.16.M88.4 [R4+0x4000], R40 ;  /* 0x0040002804007844 */ /* 0x000fe20000000200 */
[----:B------:R-:W-:-:S02]  /*20f0*/  F2FP.BF16.F32.PACK_AB R83, R87, R86 ;  /* 0x000000565753723e */ /* 0x000fc400000010ff */
[----:B------:R-:W-:Y:S02]  /*2100*/  F2FP.BF16.F32.PACK_AB R49, R51, R50 ;  /* 0x000000323331723e */ /* 0x000fe400000010ff */
[----:B------:R-:W-:Y:S01]  /*2110*/  F2FP.BF16.F32.PACK_AB R50, R53, R52 ;  /* 0x000000343532723e */ /* 0x000fe200000010ff */
[----:B------:R-:W-:Y:S01]  /*2120*/  STSM.16.M88.4 [R0], R80 ;  /* 0x0000005000007844 */ /* 0x000fe20000000200 */
[----:B------:R-:W-:-:S05]  /*2130*/  F2FP.BF16.F32.PACK_AB R51, R55, R54 ;  /* 0x000000363733723e */ /* 0x000fca00000010ff */
[----:B------:R-:W-:Y:S01]  /*2140*/  STSM.16.M88.4 [R0+0x4000], R48 ;  /* 0x0040003000007844 */ /* 0x000fe20000000200 */
[----:B------:R1:W-:Y:S06]  /*2150*/  MEMBAR.ALL.CTA ;  /* 0x0000000000007992 */ /* 0x0003ec0000008000 */
[----:B-1----:R-:W1:Y:S02]  /*2160*/  FENCE.VIEW.ASYNC.S ;  /* 0x00000000000073c6 */ /* 0x002e640000000000 */
[----:B-1----:R-:W-:Y:S06]  /*2170*/  BAR.SYNC.DEFER_BLOCKING 0x0 ;  /* 0x0000000000007b1d */ /* 0x002fec0000010000 */
[----:B------:R1:W-:Y:S01]  /*2180*/  @UP1 UTMASTG.2D [UR52], [UR8] ;  /* 0x00000034080013b5 */ /* 0x0003e20008008000 */
[----:B------:R0:W-:Y:S01]  /*2190*/  UTMACMDFLUSH ;  /* 0x00000000000079b7 */ /* 0x0001e20000000000 */
[----:B------:R-:W-:-:S04]  /*21a0*/  DEPBAR.LE SB0, 0x0 ;  /* 0x000080000000791a */ /* 0x000fc80000000000 */
[----:B------:R-:W-:Y:S06]  /*21b0*/  BAR.SYNC.DEFER_BLOCKING 0x0 ;  /* 0x0000000000007b1d */ /* 0x000fec0000010000 */
[----:B-1----:R-:W-:Y:S05]  /*21c0*/  EXIT ;  /* 0x000000000000794d */ /* 0x002fea0003800000 */
.L_x_48:
[----:B------:R-:W1:Y:S02]  /*21d0*/  SYNCS.PHASECHK.TRANS64.TRYWAIT P0, [UR52+0x14000], R3 ;  /* 0x01400003ff0075a7 */ /* 0x000e640008000174 */
[----:B-1----:R-:W-:Y:S05]  /*21e0*/  @!P0 BRA `(.L_x_48) ;  /* 0xfffffffc00f88947 */ /* 0x002fea000383ffff */
[----:B------:R-:W-:Y:S05]  /*21f0*/  BRA `(.L_x_50) ;  /* 0xfffffff800147947 */ /* 0x000fea000383ffff */
.L_x_51:
[----:B------:R-:W-:-:S00]  /*2200*/  BRA `(.L_x_51) ;  /* 0xfffffffc00fc7947 */ /* 0x000fc0000383ffff */
[----:B------:R-:W-:-:S00]  /*2210*/  NOP ;  /* 0x0000000000007918 */ /* 0x000fc00000000000 */
        /* <DEDUP_REMOVED lines=14> */
.L_x_52:


//--------------------- .nv.shared.gluon_wgmma    --------------------------
	.section	.nv.shared.gluon_wgmma,"aw",@nobits
	.sectionflags	@""
	.align	16
	.zero		1024


//--------------------- .nv.shared.reserved.0     --------------------------
	.section	.nv.shared.reserved.0,"aw",@nobits
	.weak		__nv_reservedSMEM_offset_0_alias
	.size		__nv_reservedSMEM_offset_0_alias, 0, 0
	.other		__nv_reservedSMEM_offset_0_alias,@"STO_CUDA_RESERVED_SHARED STV_DEFAULT"
__nv_reservedSMEM_offset_0_alias:
	.zero		0


//--------------------- .nv.constant0.gluon_wgmma --------------------------
	.section	.nv.constant0.gluon_wgmma,"a",@progbits
	.sectionflags	@""
	.align	4
.nv.constant0.gluon_wgmma:
	.zero		608


//--------------------- SYMBOLS --------------------------

	.type		.nv.reservedSmem.offset0,@object
	.size		.nv.reservedSmem.offset0,0x4
